//
// Generated by NVIDIA NVVM Compiler
//
// Compiler Build ID: CL-36424714
// Cuda compilation tools, release 13.0, V13.0.88
// Based on NVVM 20.0.0
//

.version 9.0
.target sm_100
.address_size 64

	// .globl	_Z9LayerNormPKfPfii
// _ZZ9LayerNormPKfPfiiE10reduce_sum has been demoted
.extern .shared .align 16 .b8 shared[];

.visible .entry _Z9LayerNormPKfPfii(
	.param .u64 .ptr .align 1 _Z9LayerNormPKfPfii_param_0,
	.param .u64 .ptr .align 1 _Z9LayerNormPKfPfii_param_1,
	.param .u32 _Z9LayerNormPKfPfii_param_2,
	.param .u32 _Z9LayerNormPKfPfii_param_3
)
{
	.reg .pred 	%p<37>;
	.reg .b32 	%r<90>;
	.reg .b32 	%f<77>;
	.reg .b64 	%rd<9>;
	// demoted variable
	.shared .align 4 .b8 _ZZ9LayerNormPKfPfiiE10reduce_sum[128];
	ld.param.u64 	%rd3, [_Z9LayerNormPKfPfii_param_0];
	ld.param.u64 	%rd4, [_Z9LayerNormPKfPfii_param_1];
	ld.param.u32 	%r20, [_Z9LayerNormPKfPfii_param_3];
	mov.u32 	%r1, %ctaid.x;
	mov.u32 	%r89, %tid.x;
	setp.ge.s32 	%p1, %r89, %r20;
	@%p1 bra 	$L__BB0_3;
	mul.lo.s32 	%r3, %r20, %r1;
	mov.u32 	%r4, %ntid.x;
	cvta.to.global.u64 	%rd1, %rd3;
	mov.u32 	%r23, shared;
	mov.u32 	%r86, %r89;
$L__BB0_2:
	add.s32 	%r21, %r86, %r3;
	mul.wide.s32 	%rd5, %r21, 4;
	add.s64 	%rd6, %rd1, %rd5;
	ld.global.f32 	%f19, [%rd6];
	shl.b32 	%r22, %r86, 2;
	add.s32 	%r24, %r23, %r22;
	st.shared.f32 	[%r24], %f19;
	add.s32 	%r86, %r86, %r4;
	setp.lt.s32 	%p2, %r86, %r20;
	@%p2 bra 	$L__BB0_2;
$L__BB0_3:
	setp.ge.s32 	%p3, %r89, %r20;
	bar.sync 	0;
	mov.f32 	%f72, 0f00000000;
	@%p3 bra 	$L__BB0_6;
	mov.f32 	%f72, 0f00000000;
	mov.u32 	%r7, %ntid.x;
	mov.u32 	%r26, shared;
	mov.u32 	%r87, %r89;
$L__BB0_5:
	shl.b32 	%r25, %r87, 2;
	add.s32 	%r27, %r26, %r25;
	ld.shared.f32 	%f22, [%r27];
	add.f32 	%f72, %f72, %f22;
	add.s32 	%r87, %r87, %r7;
	setp.lt.s32 	%p4, %r87, %r20;
	@%p4 bra 	$L__BB0_5;
$L__BB0_6:
	and.b32  	%r10, %r89, 31;
	mov.b32 	%r28, %f72;
	shfl.sync.down.b32	%r29|%p5, %r28, 16, 31, -1;
	mov.b32 	%f23, %r29;
	add.f32 	%f24, %f72, %f23;
	mov.b32 	%r30, %f24;
	shfl.sync.down.b32	%r31|%p6, %r30, 8, 31, -1;
	mov.b32 	%f25, %r31;
	add.f32 	%f26, %f24, %f25;
	mov.b32 	%r32, %f26;
	shfl.sync.down.b32	%r33|%p7, %r32, 4, 31, -1;
	mov.b32 	%f27, %r33;
	add.f32 	%f28, %f26, %f27;
	mov.b32 	%r34, %f28;
	shfl.sync.down.b32	%r35|%p8, %r34, 2, 31, -1;
	mov.b32 	%f29, %r35;
	add.f32 	%f30, %f28, %f29;
	mov.b32 	%r36, %f30;
	shfl.sync.down.b32	%r37|%p9, %r36, 1, 31, -1;
	mov.b32 	%f31, %r37;
	add.f32 	%f4, %f30, %f31;
	setp.ne.s32 	%p10, %r10, 0;
	shr.u32 	%r38, %r89, 3;
	and.b32  	%r39, %r38, 124;
	mov.u32 	%r40, _ZZ9LayerNormPKfPfiiE10reduce_sum;
	add.s32 	%r11, %r40, %r39;
	@%p10 bra 	$L__BB0_8;
	st.shared.f32 	[%r11], %f4;
$L__BB0_8:
	bar.sync 	0;
	setp.gt.u32 	%p11, %r89, 31;
	shl.b32 	%r41, %r10, 2;
	add.s32 	%r12, %r40, %r41;
	@%p11 bra 	$L__BB0_13;
	mov.u32 	%r43, %ntid.x;
	add.s32 	%r44, %r43, 31;
	shr.u32 	%r45, %r44, 5;
	setp.ge.u32 	%p12, %r10, %r45;
	mov.f32 	%f73, 0f00000000;
	@%p12 bra 	$L__BB0_11;
	ld.shared.f32 	%f73, [%r12];
$L__BB0_11:
	setp.ne.s32 	%p13, %r10, 0;
	mov.b32 	%r46, %f73;
	shfl.sync.down.b32	%r47|%p14, %r46, 16, 31, -1;
	mov.b32 	%f33, %r47;
	add.f32 	%f34, %f73, %f33;
	mov.b32 	%r48, %f34;
	shfl.sync.down.b32	%r49|%p15, %r48, 8, 31, -1;
	mov.b32 	%f35, %r49;
	add.f32 	%f36, %f34, %f35;
	mov.b32 	%r50, %f36;
	shfl.sync.down.b32	%r51|%p16, %r50, 4, 31, -1;
	mov.b32 	%f37, %r51;
	add.f32 	%f38, %f36, %f37;
	mov.b32 	%r52, %f38;
	shfl.sync.down.b32	%r53|%p17, %r52, 2, 31, -1;
	mov.b32 	%f39, %r53;
	add.f32 	%f40, %f38, %f39;
	mov.b32 	%r54, %f40;
	shfl.sync.down.b32	%r55|%p18, %r54, 1, 31, -1;
	mov.b32 	%f41, %r55;
	add.f32 	%f7, %f40, %f41;
	@%p13 bra 	$L__BB0_13;
	st.shared.f32 	[_ZZ9LayerNormPKfPfiiE10reduce_sum], %f7;
$L__BB0_13:
	setp.ge.s32 	%p19, %r89, %r20;
	bar.sync 	0;
	ld.shared.f32 	%f43, [_ZZ9LayerNormPKfPfiiE10reduce_sum];
	cvt.rn.f32.s32 	%f8, %r20;
	div.rn.f32 	%f9, %f43, %f8;
	mov.f32 	%f75, 0f00000000;
	@%p19 bra 	$L__BB0_16;
	mov.f32 	%f75, 0f00000000;
	mov.u32 	%r13, %ntid.x;
	mov.u32 	%r57, shared;
	mov.u32 	%r88, %r89;
$L__BB0_15:
	shl.b32 	%r56, %r88, 2;
	add.s32 	%r58, %r57, %r56;
	ld.shared.f32 	%f45, [%r58];
	sub.f32 	%f46, %f45, %f9;
	fma.rn.f32 	%f75, %f46, %f46, %f75;
	add.s32 	%r88, %r88, %r13;
	setp.lt.s32 	%p20, %r88, %r20;
	@%p20 bra 	$L__BB0_15;
$L__BB0_16:
	setp.ne.s32 	%p21, %r10, 0;
	mov.b32 	%r59, %f75;
	shfl.sync.down.b32	%r60|%p22, %r59, 16, 31, -1;
	mov.b32 	%f47, %r60;
	add.f32 	%f48, %f75, %f47;
	mov.b32 	%r61, %f48;
	shfl.sync.down.b32	%r62|%p23, %r61, 8, 31, -1;
	mov.b32 	%f49, %r62;
	add.f32 	%f50, %f48, %f49;
	mov.b32 	%r63, %f50;
	shfl.sync.down.b32	%r64|%p24, %r63, 4, 31, -1;
	mov.b32 	%f51, %r64;
	add.f32 	%f52, %f50, %f51;
	mov.b32 	%r65, %f52;
	shfl.sync.down.b32	%r66|%p25, %r65, 2, 31, -1;
	mov.b32 	%f53, %r66;
	add.f32 	%f54, %f52, %f53;
	mov.b32 	%r67, %f54;
	shfl.sync.down.b32	%r68|%p26, %r67, 1, 31, -1;
	mov.b32 	%f55, %r68;
	add.f32 	%f13, %f54, %f55;
	@%p21 bra 	$L__BB0_18;
	st.shared.f32 	[%r11], %f13;
$L__BB0_18:
	setp.gt.u32 	%p27, %r89, 31;
	bar.sync 	0;
	@%p27 bra 	$L__BB0_23;
	mov.u32 	%r69, %ntid.x;
	add.s32 	%r70, %r69, 31;
	shr.u32 	%r71, %r70, 5;
	setp.ge.u32 	%p28, %r10, %r71;
	mov.f32 	%f76, 0f00000000;
	@%p28 bra 	$L__BB0_21;
	ld.shared.f32 	%f76, [%r12];
$L__BB0_21:
	setp.ne.s32 	%p29, %r10, 0;
	mov.b32 	%r72, %f76;
	shfl.sync.down.b32	%r73|%p30, %r72, 16, 31, -1;
	mov.b32 	%f57, %r73;
	add.f32 	%f58, %f76, %f57;
	mov.b32 	%r74, %f58;
	shfl.sync.down.b32	%r75|%p31, %r74, 8, 31, -1;
	mov.b32 	%f59, %r75;
	add.f32 	%f60, %f58, %f59;
	mov.b32 	%r76, %f60;
	shfl.sync.down.b32	%r77|%p32, %r76, 4, 31, -1;
	mov.b32 	%f61, %r77;
	add.f32 	%f62, %f60, %f61;
	mov.b32 	%r78, %f62;
	shfl.sync.down.b32	%r79|%p33, %r78, 2, 31, -1;
	mov.b32 	%f63, %r79;
	add.f32 	%f64, %f62, %f63;
	mov.b32 	%r80, %f64;
	shfl.sync.down.b32	%r81|%p34, %r80, 1, 31, -1;
	mov.b32 	%f65, %r81;
	add.f32 	%f16, %f64, %f65;
	@%p29 bra 	$L__BB0_23;
	st.shared.f32 	[_ZZ9LayerNormPKfPfiiE10reduce_sum], %f16;
$L__BB0_23:
	setp.ge.s32 	%p35, %r89, %r20;
	bar.sync 	0;
	ld.shared.f32 	%f66, [_ZZ9LayerNormPKfPfiiE10reduce_sum];
	div.rn.f32 	%f67, %f66, %f8;
	add.f32 	%f17, %f67, 0f3727C5AC;
	@%p35 bra 	$L__BB0_26;
	mul.lo.s32 	%r16, %r20, %r1;
	mov.u32 	%r17, %ntid.x;
	cvta.to.global.u64 	%rd2, %rd4;
	sqrt.rn.f32 	%f18, %f17;
	mov.u32 	%r83, shared;
$L__BB0_25:
	shl.b32 	%r82, %r89, 2;
	add.s32 	%r84, %r83, %r82;
	ld.shared.f32 	%f68, [%r84];
	sub.f32 	%f69, %f68, %f9;
	div.rn.f32 	%f70, %f69, %f18;
	add.s32 	%r85, %r89, %r16;
	mul.wide.s32 	%rd7, %r85, 4;
	add.s64 	%rd8, %rd2, %rd7;
	st.global.f32 	[%rd8], %f70;
	add.s32 	%r89, %r89, %r17;
	setp.lt.s32 	%p36, %r89, %r20;
	@%p36 bra 	$L__BB0_25;
$L__BB0_26:
	ret;

}


// ===== COMPILED SASS (sm_100) =====

	.target	sm_100

	.elftype	@"ET_EXEC"


//--------------------- .note.nv.tkinfo           --------------------------
	.section	.note.nv.tkinfo,"",@"SHT_NOTE"
	.sectionflags	@"SHF_NOTE_NV_TKINFO"
	.tkinfo
        /*0018*/ 	.word	0x00000002
        /*0030*/ 	.string	""
        /*0030*/ 	.string	"ptxas"
        /*0030*/ 	.string	"Cuda compilation tools, release 13.0, V13.0.88"
        /*0030*/ 	.string	"Build cuda_13.0.r13.0/compiler.36424714_0"
        /*0030*/ 	.string	"-arch sm_100 -m 64 "



//--------------------- .note.nv.cuinfo           --------------------------
	.section	.note.nv.cuinfo,"",@"SHT_NOTE"
	.sectionflags	@"SHF_NOTE_NV_CUINFO"
        /*0018*/ 	.short	0x0002
        /*001a*/ 	.short	0x0064
        /*001c*/ 	.short	0x0082
	.zero		2


//--------------------- .nv.info                  --------------------------
	.section	.nv.info,"",@"SHT_CUDA_INFO"
	.align	4


	//----- nvinfo : EIATTR_REGCOUNT
	.align		4
        /*0000*/ 	.byte	0x04, 0x2f
        /*0002*/ 	.short	(.L_1 - .L_0)
	.align		4
.L_0:
        /*0004*/ 	.word	index@(_Z9LayerNormPKfPfii)
        /*0008*/ 	.word	0x00000014


	//----- nvinfo : EIATTR_FRAME_SIZE
	.align		4
.L_1:
        /*000c*/ 	.byte	0x04, 0x11
        /*000e*/ 	.short	(.L_3 - .L_2)
	.align		4
.L_2:
        /*0010*/ 	.word	index@($__internal_1_$__cuda_sm3x_div_rn_noftz_f32_slowpath)
        /*0014*/ 	.word	0x00000000


	//----- nvinfo : EIATTR_FRAME_SIZE
	.align		4
.L_3:
        /*0018*/ 	.byte	0x04, 0x11
        /*001a*/ 	.short	(.L_5 - .L_4)
	.align		4
.L_4:
        /*001c*/ 	.word	index@($__internal_0_$__cuda_sm20_sqrt_rn_f32_slowpath)
        /*0020*/ 	.word	0x00000000


	//----- nvinfo : EIATTR_FRAME_SIZE
	.align		4
.L_5:
        /*0024*/ 	.byte	0x04, 0x11
        /*0026*/ 	.short	(.L_7 - .L_6)
	.align		4
.L_6:
        /*0028*/ 	.word	index@(_Z9LayerNormPKfPfii)
        /*002c*/ 	.word	0x00000000


	//----- nvinfo : EIATTR_MIN_STACK_SIZE
	.align		4
.L_7:
        /*0030*/ 	.byte	0x04, 0x12
        /*0032*/ 	.short	(.L_9 - .L_8)
	.align		4
.L_8:
        /*0034*/ 	.word	index@(_Z9LayerNormPKfPfii)
        /*0038*/ 	.word	0x00000000
.L_9:


//--------------------- .nv.compat                --------------------------
	.section	.nv.compat,"",@"SHT_CUDA_COMPAT_INFO"
	.align	4
        /*0000*/ 	.byte	0x02, 0x09, 0x00, 0x00, 0x02, 0x02, 0x01, 0x00, 0x02, 0x05, 0x05, 0x00, 0x03, 0x07, 0x01, 0x01
        /*0010*/ 	.byte	0x02, 0x03, 0x00, 0x00, 0x02, 0x06, 0x01, 0x00, 0x04, 0x0b, 0x08, 0x00, 0x01, 0x00, 0x00, 0x00
        /*0020*/ 	.byte	0x00, 0x00, 0x00, 0x00


//--------------------- .nv.info._Z9LayerNormPKfPfii --------------------------
	.section	.nv.info._Z9LayerNormPKfPfii,"",@"SHT_CUDA_INFO"
	.sectionflags	@""
	.align	4


	//----- nvinfo : EIATTR_CUDA_API_VERSION
	.align		4
        /*0000*/ 	.byte	0x04, 0x37
        /*0002*/ 	.short	(.L_11 - .L_10)
.L_10:
        /*0004*/ 	.word	0x00000082


	//----- nvinfo : EIATTR_KPARAM_INFO
	.align		4
.L_11:
        /*0008*/ 	.byte	0x04, 0x17
        /*000a*/ 	.short	(.L_13 - .L_12)
.L_12:
        /*000c*/ 	.word	0x00000000
        /*0010*/ 	.short	0x0003
        /*0012*/ 	.short	0x0014
        /*0014*/ 	.byte	0x00, 0xf0, 0x11, 0x00


	//----- nvinfo : EIATTR_KPARAM_INFO
	.align		4
.L_13:
        /*0018*/ 	.byte	0x04, 0x17
        /*001a*/ 	.short	(.L_15 - .L_14)
.L_14:
        /*001c*/ 	.word	0x00000000
        /*0020*/ 	.short	0x0002
        /*0022*/ 	.short	0x0010
        /*0024*/ 	.byte	0x00, 0xf0, 0x11, 0x00


	//----- nvinfo : EIATTR_KPARAM_INFO
	.align		4
.L_15:
        /*0028*/ 	.byte	0x04, 0x17
        /*002a*/ 	.short	(.L_17 - .L_16)
.L_16:
        /*002c*/ 	.word	0x00000000
        /*0030*/ 	.short	0x0001
        /*0032*/ 	.short	0x0008
        /*0034*/ 	.byte	0x00, 0xf5, 0x21, 0x00


	//----- nvinfo : EIATTR_KPARAM_INFO
	.align		4
.L_17:
        /*0038*/ 	.byte	0x04, 0x17
        /*003a*/ 	.short	(.L_19 - .L_18)
.L_18:
        /*003c*/ 	.word	0x00000000
        /*0040*/ 	.short	0x0000
        /*0042*/ 	.short	0x0000
        /*0044*/ 	.byte	0x00, 0xf5, 0x21, 0x00


	//----- nvinfo : EIATTR_SPARSE_MMA_MASK
	.align		4
.L_19:
        /*0048*/ 	.byte	0x03, 0x50
        /*004a*/ 	.short	0x0000


	//----- nvinfo : EIATTR_MAXREG_COUNT
	.align		4
        /*004c*/ 	.byte	0x03, 0x1b
        /*004e*/ 	.short	0x00ff


	//----- nvinfo : EIATTR_NUM_BARRIERS
	.align		4
        /*0050*/ 	.byte	0x02, 0x4c
        /*0052*/ 	.byte	0x01
	.zero		1


	//----- nvinfo : EIATTR_MERCURY_ISA_VERSION
	.align		4
        /*0054*/ 	.byte	0x03, 0x5f
        /*0056*/ 	.short	0x0101


	//----- nvinfo : EIATTR_COOP_GROUP_MASK_REGIDS
	.align		4
        /*0058*/ 	.byte	0x04, 0x29
        /*005a*/ 	.short	(.L_21 - .L_20)


	//   ....[0]....
.L_20:
        /*005c*/ 	.word	0xffffffff


	//   ....[1]....
        /*0060*/ 	.word	0xffffffff


	//   ....[2]....
        /*0064*/ 	.word	0xffffffff


	//   ....[3]....
        /*0068*/ 	.word	0xffffffff


	//   ....[4]....
        /*006c*/ 	.word	0xffffffff


	//   ....[5]....
        /*0070*/ 	.word	0xffffffff


	//   ....[6]....
        /*0074*/ 	.word	0xffffffff


	//   ....[7]....
        /*0078*/ 	.word	0xffffffff


	//   ....[8]....
        /*007c*/ 	.word	0xffffffff


	//   ....[9]....
        /*0080*/ 	.word	0xffffffff


	//   ....[10]....
        /*0084*/ 	.word	0xffffffff


	//   ....[11]....
        /*0088*/ 	.word	0xffffffff


	//   ....[12]....
        /*008c*/ 	.word	0xffffffff


	//   ....[13]....
        /*0090*/ 	.word	0xffffffff


	//   ....[14]....
        /*0094*/ 	.word	0xffffffff


	//   ....[15]....
        /*0098*/ 	.word	0xffffffff


	//   ....[16]....
        /*009c*/ 	.word	0xffffffff


	//   ....[17]....
        /*00a0*/ 	.word	0xffffffff


	//   ....[18]....
        /*00a4*/ 	.word	0xffffffff


	//   ....[19]....
        /*00a8*/ 	.word	0xffffffff


	//   ....[20]....
        /*00ac*/ 	.word	0x0500000c


	//   ....[21]....
        /*00b0*/ 	.word	0x0500000c


	//   ....[22]....
        /*00b4*/ 	.word	0x0500000c


	//   ....[23]....
        /*00b8*/ 	.word	0x0500000c


	//   ....[24]....
        /*00bc*/ 	.word	0x0500000c


	//   ....[25]....
        /*00c0*/ 	.word	0x0500000c


	//   ....[26]....
        /*00c4*/ 	.word	0x0500000c


	//   ....[27]....
        /*00c8*/ 	.word	0x0500000c


	//   ....[28]....
        /*00cc*/ 	.word	0x0500000c


	//   ....[29]....
        /*00d0*/ 	.word	0x0500000c


	//----- nvinfo : EIATTR_COOP_GROUP_INSTR_OFFSETS
	.align		4
.L_21:
        /*00d4*/ 	.byte	0x04, 0x28
        /*00d6*/ 	.short	(.L_23 - .L_22)


	//   ....[0]....
.L_22:
        /*00d8*/ 	.word	0x000002b0


	//   ....[1]....
        /*00dc*/ 	.word	0x00000310


	//   ....[2]....
        /*00e0*/ 	.word	0x00000340


	//   ....[3]....
        /*00e4*/ 	.word	0x00000360


	//   ....[4]....
        /*00e8*/ 	.word	0x00000390


	//   ....[5]....
        /*00ec*/ 	.word	0x00000490


	//   ....[6]....
        /*00f0*/ 	.word	0x000004b0


	//   ....[7]....
        /*00f4*/ 	.word	0x000004d0


	//   ....[8]....
        /*00f8*/ 	.word	0x000004f0


	//   ....[9]....
        /*00fc*/ 	.word	0x00000510


	//   ....[10]....
        /*0100*/ 	.word	0x00000770


	//   ....[11]....
        /*0104*/ 	.word	0x000007b0


	//   ....[12]....
        /*0108*/ 	.word	0x000007d0


	//   ....[13]....
        /*010c*/ 	.word	0x000007f0


	//   ....[14]....
        /*0110*/ 	.word	0x00000810


	//   ....[15]....
        /*0114*/ 	.word	0x000008e0


	//   ....[16]....
        /*0118*/ 	.word	0x00000900


	//   ....[17]....
        /*011c*/ 	.word	0x00000920


	//   ....[18]....
        /*0120*/ 	.word	0x00000940


	//   ....[19]....
        /*0124*/ 	.word	0x00000960


	//   ....[20]....
        /*0128*/ 	.word	0x00000e20


	//   ....[21]....
        /*012c*/ 	.word	0x00000e90


	//   ....[22]....
        /*0130*/ 	.word	0x00000f00


	//   ....[23]....
        /*0134*/ 	.word	0x00000f70


	//   ....[24]....
        /*0138*/ 	.word	0x00000fe0


	//   ....[25]....
        /*013c*/ 	.word	0x00001050


	//   ....[26]....
        /*0140*/ 	.word	0x000010c0


	//   ....[27]....
        /*0144*/ 	.word	0x00001130


	//   ....[28]....
        /*0148*/ 	.word	0x000011a0


	//   ....[29]....
        /*014c*/ 	.word	0x00001210


	//----- nvinfo : EIATTR_VRC_CTA_INIT_COUNT
	.align		4
.L_23:
        /*0150*/ 	.byte	0x02, 0x4a
	.zero		1
	.zero		1


	//----- nvinfo : EIATTR_EXIT_INSTR_OFFSETS
	.align		4
        /*0154*/ 	.byte	0x04, 0x1c
        /*0156*/ 	.short	(.L_25 - .L_24)


	//   ....[0]....
.L_24:
        /*0158*/ 	.word	0x00000af0


	//   ....[1]....
        /*015c*/ 	.word	0x00000dd0


	//----- nvinfo : EIATTR_CRS_STACK_SIZE
	.align		4
.L_25:
        /*0160*/ 	.byte	0x04, 0x1e
        /*0162*/ 	.short	(.L_27 - .L_26)
.L_26:
        /*0164*/ 	.word	0x00000000


	//----- nvinfo : EIATTR_CBANK_PARAM_SIZE
	.align		4
.L_27:
        /*0168*/ 	.byte	0x03, 0x19
        /*016a*/ 	.short	0x0018


	//----- nvinfo : EIATTR_PARAM_CBANK
	.align		4
        /*016c*/ 	.byte	0x04, 0x0a
        /*016e*/ 	.short	(.L_29 - .L_28)
	.align		4
.L_28:
        /*0170*/ 	.word	index@(.nv.constant0._Z9LayerNormPKfPfii)
        /*0174*/ 	.short	0x0380
        /*0176*/ 	.short	0x0018


	//----- nvinfo : EIATTR_SW_WAR
	.align		4
.L_29:
        /*0178*/ 	.byte	0x04, 0x36
        /*017a*/ 	.short	(.L_31 - .L_30)
.L_30:
        /*017c*/ 	.word	0x00000008
.L_31:


//--------------------- .nv.callgraph             --------------------------
	.section	.nv.callgraph,"",@"SHT_CUDA_CALLGRAPH"
	.align	4
	.sectionentsize	8
	.align		4
        /*0000*/ 	.word	0x00000000
	.align		4
        /*0004*/ 	.word	0xffffffff
	.align		4
        /*0008*/ 	.word	0x00000000
	.align		4
        /*000c*/ 	.word	0xfffffffe
	.align		4
        /*0010*/ 	.word	0x00000000
	.align		4
        /*0014*/ 	.word	0xfffffffd
	.align		4
        /*0018*/ 	.word	0x00000000
	.align		4
        /*001c*/ 	.word	0xfffffffc


//--------------------- .text._Z9LayerNormPKfPfii --------------------------
	.section	.text._Z9LayerNormPKfPfii,"ax",@progbits
	.align	128
        .global         _Z9LayerNormPKfPfii
        .type           _Z9LayerNormPKfPfii,@function
        .size           _Z9LayerNormPKfPfii,(.L_x_48 - _Z9LayerNormPKfPfii)
        .other          _Z9LayerNormPKfPfii,@"STO_CUDA_ENTRY STV_DEFAULT"
_Z9LayerNormPKfPfii:
.text._Z9LayerNormPKfPfii:
[----:B------:R-:W-:Y:S01]  /*0000*/  LDC R1, c[0x0][0x37c] ;  /* 0x0000df00ff017b82 */ /* 0x000fe20000000800 */
[----:B------:R-:W0:Y:S07]  /*0010*/  S2R R2, SR_TID.X ;  /* 0x0000000000027919 */ /* 0x000e2e0000002100 */
[----:B------:R-:W0:Y:S01]  /*0020*/  LDC R3, c[0x0][0x394] ;  /* 0x0000e500ff037b82 */ /* 0x000e220000000800 */
[----:B------:R-:W1:Y:S01]  /*0030*/  LDCU.64 UR6, c[0x0][0x358] ;  /* 0x00006b00ff0677ac */ /* 0x000e620008000a00 */
[----:B------:R-:W-:Y:S01]  /*0040*/  BSSY.RECONVERGENT B0, `(.L_x_0) ;  /* 0x0000015000007945 */ /* 0x000fe20003800200 */
[----:B------:R-:W-:-:S05]  /*0050*/  IMAD.MOV.U32 R10, RZ, RZ, RZ ;  /* 0x000000ffff0a7224 */ /* 0x000fca00078e00ff */
[----:B------:R-:W2:Y:S01]  /*0060*/  S2UR UR8, SR_CTAID.X ;  /* 0x00000000000879c3 */ /* 0x000ea20000002500 */
[CC--:B0-----:R-:W-:Y:S02]  /*0070*/  ISETP.GE.AND P0, PT, R2.reuse, R3.reuse, PT ;  /* 0x000000030200720c */ /* 0x0c1fe40003f06270 */
[----:B------:R-:W-:-:S11]  /*0080*/  ISETP.GE.AND P1, PT, R2, R3, PT ;  /* 0x000000030200720c */ /* 0x000fd60003f26270 */
[----:B-12---:R-:W-:Y:S05]  /*0090*/  @P0 BRA `(.L_x_1) ;  /* 0x00000000003c0947 */ /* 0x006fea0003800000 */
[----:B------:R-:W0:Y:S01]  /*00a0*/  S2R R5, SR_CgaCtaId ;  /* 0x0000000000057919 */ /* 0x000e220000008800 */
[----:B------:R-:W1:Y:S01]  /*00b0*/  LDC R11, c[0x0][0x360] ;  /* 0x0000d800ff0b7b82 */ /* 0x000e620000000800 */
[----:B------:R-:W-:Y:S02]  /*00c0*/  MOV R0, 0x400 ;  /* 0x0000040000007802 */ /* 0x000fe40000000f00 */
[----:B------:R-:W-:-:S03]  /*00d0*/  MOV R8, R2 ;  /* 0x0000000200087202 */ /* 0x000fc60000000f00 */
[----:B------:R-:W-:Y:S02]  /*00e0*/  VIADD R0, R0, 0x80 ;  /* 0x0000008000007836 */ /* 0x000fe40000000000 */
[----:B------:R-:W2:Y:S03]  /*00f0*/  LDC.64 R6, c[0x0][0x380] ;  /* 0x0000e000ff067b82 */ /* 0x000ea60000000a00 */
[----:B0-----:R-:W-:-:S07]  /*0100*/  LEA R0, R5, R0, 0x18 ;  /* 0x0000000005007211 */ /* 0x001fce00078ec0ff */
.L_x_2:
[----:B------:R-:W-:-:S04]  /*0110*/  IMAD R5, R3, UR8, R8 ;  /* 0x0000000803057c24 */ /* 0x000fc8000f8e0208 */
[----:B0-2---:R-:W-:-:S06]  /*0120*/  IMAD.WIDE R4, R5, 0x4, R6 ;  /* 0x0000000405047825 */ /* 0x005fcc00078e0206 */
[----:B------:R-:W2:Y:S01]  /*0130*/  LDG.E R4, desc[UR6][R4.64] ;  /* 0x0000000604047981 */ /* 0x000ea2000c1e1900 */
[----:B------:R-:W-:Y:S02]  /*0140*/  IMAD R9, R8, 0x4, R0 ;  /* 0x0000000408097824 */ /* 0x000fe400078e0200 */
[----:B-1----:R-:W-:-:S05]  /*0150*/  IMAD.IADD R8, R11, 0x1, R8 ;  /* 0x000000010b087824 */ /* 0x002fca00078e0208 */
[----:B------:R-:W-:Y:S01]  /*0160*/  ISETP.GE.AND P0, PT, R8, R3, PT ;  /* 0x000000030800720c */ /* 0x000fe20003f06270 */
[----:B--2---:R0:W-:-:S12]  /*0170*/  STS [R9], R4 ;  /* 0x0000000409007388 */ /* 0x0041d80000000800 */
[----:B------:R-:W-:Y:S05]  /*0180*/  @!P0 BRA `(.L_x_2) ;  /* 0xfffffffc00e08947 */ /* 0x000fea000383ffff */
.L_x_1:
[----:B------:R-:W-:Y:S05]  /*0190*/  BSYNC.RECONVERGENT B0 ;  /* 0x0000000000007941 */ /* 0x000fea0003800200 */
.L_x_0:
[----:B------:R-:W-:Y:S06]  /*01a0*/  BAR.SYNC.DEFER_BLOCKING 0x0 ;  /* 0x0000000000007b1d */ /* 0x000fec0000010000 */
[----:B------:R-:W-:Y:S04]  /*01b0*/  BSSY.RECONVERGENT B0, `(.L_x_3) ;  /* 0x000000f000007945 */ /* 0x000fe80003800200 */
[----:B------:R-:W-:Y:S05]  /*01c0*/  @P1 BRA `(.L_x_4) ;  /* 0x0000000000341947 */ /* 0x000fea0003800000 */
[----:B------:R-:W0:Y:S01]  /*01d0*/  S2R R5, SR_CgaCtaId ;  /* 0x0000000000057919 */ /* 0x000e220000008800 */
[----:B------:R-:W1:Y:S01]  /*01e0*/  LDC R7, c[0x0][0x360] ;  /* 0x0000d800ff077b82 */ /* 0x000e620000000800 */
[----:B------:R-:W-:Y:S01]  /*01f0*/  MOV R0, 0x400 ;  /* 0x0000040000007802 */ /* 0x000fe20000000f00 */
[----:B------:R-:W-:-:S03]  /*0200*/  IMAD.MOV.U32 R10, RZ, RZ, RZ ;  /* 0x000000ffff0a7224 */ /* 0x000fc600078e00ff */
[----:B------:R-:W-:-:S04]  /*0210*/  IADD3 R0, PT, PT, R0, 0x80, RZ ;  /* 0x0000008000007810 */ /* 0x000fc80007ffe0ff */
[----:B0-----:R-:W-:Y:S01]  /*0220*/  LEA R9, R5, R0, 0x18 ;  /* 0x0000000005097211 */ /* 0x001fe200078ec0ff */
[----:B------:R-:W-:-:S07]  /*0230*/  IMAD.MOV.U32 R0, RZ, RZ, R2 ;  /* 0x000000ffff007224 */ /* 0x000fce00078e0002 */
.L_x_5:
[----:B------:R-:W-:Y:S01]  /*0240*/  LEA R4, R0, R9, 0x2 ;  /* 0x0000000900047211 */ /* 0x000fe200078e10ff */
[----:B-1----:R-:W-:-:S04]  /*0250*/  IMAD.IADD R0, R7, 0x1, R0 ;  /* 0x0000000107007824 */ /* 0x002fc800078e0200 */
[----:B------:R-:W0:Y:S01]  /*0260*/  LDS R5, [R4] ;  /* 0x0000000004057984 */ /* 0x000e220000000800 */
[----:B------:R-:W-:Y:S01]  /*0270*/  ISETP.GE.AND P0, PT, R0, R3, PT ;  /* 0x000000030000720c */ /* 0x000fe20003f06270 */
[----:B0-----:R-:W-:-:S12]  /*0280*/  FADD R10, R5, R10 ;  /* 0x0000000a050a7221 */ /* 0x001fd80000000000 */
[----:B------:R-:W-:Y:S05]  /*0290*/  @!P0 BRA `(.L_x_5) ;  /* 0xfffffffc00e88947 */ /* 0x000fea000383ffff */
.L_x_4:
[----:B------:R-:W-:Y:S05]  /*02a0*/  BSYNC.RECONVERGENT B0 ;  /* 0x0000000000007941 */ /* 0x000fea0003800200 */
.L_x_3:
[----:B------:R-:W1:Y:S01]  /*02b0*/  SHFL.DOWN PT, R5, R10, 0x10, 0x1f ;  /* 0x0a001f000a057f89 */ /* 0x000e6200000e0000 */
[----:B------:R-:W2:Y:S01]  /*02c0*/  S2UR UR5, SR_CgaCtaId ;  /* 0x00000000000579c3 */ /* 0x000ea20000008800 */
[----:B------:R-:W-:Y:S01]  /*02d0*/  UMOV UR4, 0x400 ;  /* 0x0000040000047882 */ /* 0x000fe20000000000 */
[----:B------:R-:W-:Y:S01]  /*02e0*/  SHF.R.U32.HI R6, RZ, 0x3, R2 ;  /* 0x00000003ff067819 */ /* 0x000fe20000011602 */
[----:B-1----:R-:W-:Y:S01]  /*02f0*/  FADD R5, R5, R10 ;  /* 0x0000000a05057221 */ /* 0x002fe20000000000 */
[----:B--2---:R-:W-:-:S04]  /*0300*/  ULEA UR4, UR5, UR4, 0x18 ;  /* 0x0000000405047291 */ /* 0x004fc8000f8ec0ff */
[----:B------:R-:W1:Y:S02]  /*0310*/  SHFL.DOWN PT, R0, R5, 0x8, 0x1f ;  /* 0x09001f0005007f89 */ /* 0x000e6400000e0000 */
[----:B-1----:R-:W-:Y:S01]  /*0320*/  FADD R0, R5, R0 ;  /* 0x0000000005007221 */ /* 0x002fe20000000000 */
[----:B------:R-:W-:-:S04]  /*0330*/  LOP3.LUT R5, R6, 0x7c, RZ, 0xc0, !PT ;  /* 0x0000007c06057812 */ /* 0x000fc800078ec0ff */
[----:B------:R-:W1:Y:S02]  /*0340*/  SHFL.DOWN PT, R7, R0, 0x4, 0x1f ;  /* 0x08801f0000077f89 */ /* 0x000e6400000e0000 */
[----:B-1----:R-:W-:-:S05]  /*0350*/  FADD R7, R0, R7 ;  /* 0x0000000700077221 */ /* 0x002fca0000000000 */
[----:B0-----:R-:W0:Y:S02]  /*0360*/  SHFL.DOWN PT, R4, R7, 0x2, 0x1f ;  /* 0x08401f0007047f89 */ /* 0x001e2400000e0000 */
[----:B0-----:R-:W-:Y:S01]  /*0370*/  FADD R8, R7, R4 ;  /* 0x0000000407087221 */ /* 0x001fe20000000000 */
[----:B------:R-:W-:-:S04]  /*0380*/  LOP3.LUT P0, R4, R2, 0x1f, RZ, 0xc0, !PT ;  /* 0x0000001f02047812 */ /* 0x000fc8000780c0ff */
[----:B------:R-:W0:Y:S01]  /*0390*/  SHFL.DOWN PT, R9, R8, 0x1, 0x1f ;  /* 0x08201f0008097f89 */ /* 0x000e2200000e0000 */
[----:B------:R-:W-:Y:S01]  /*03a0*/  LEA R6, R4, UR4, 0x2 ;  /* 0x0000000404067c11 */ /* 0x000fe2000f8e10ff */
[----:B0-----:R-:W-:-:S07]  /*03b0*/  FADD R10, R8, R9 ;  /* 0x00000009080a7221 */ /* 0x001fce0000000000 */
[----:B------:R0:W-:Y:S01]  /*03c0*/  @!P0 STS [R5+UR4], R10 ;  /* 0x0000000a05008988 */ /* 0x0001e20008000804 */
[----:B------:R-:W-:Y:S01]  /*03d0*/  BAR.SYNC.DEFER_BLOCKING 0x0 ;  /* 0x0000000000007b1d */ /* 0x000fe20000010000 */
[----:B------:R-:W-:-:S13]  /*03e0*/  ISETP.GT.U32.AND P0, PT, R2, 0x1f, PT ;  /* 0x0000001f0200780c */ /* 0x000fda0003f04070 */
[----:B0-----:R-:W-:Y:S05]  /*03f0*/  @P0 BRA `(.L_x_6) ;  /* 0x0000000000500947 */ /* 0x001fea0003800000 */
[----:B------:R-:W0:Y:S01]  /*0400*/  LDCU UR5, c[0x0][0x360] ;  /* 0x00006c00ff0577ac */ /* 0x000e220008000800 */
[----:B------:R-:W-:Y:S01]  /*0410*/  IMAD.MOV.U32 R0, RZ, RZ, RZ ;  /* 0x000000ffff007224 */ /* 0x000fe200078e00ff */
[----:B0-----:R-:W-:-:S04]  /*0420*/  UIADD3 UR5, UPT, UPT, UR5, 0x1f, URZ ;  /* 0x0000001f05057890 */ /* 0x001fc8000fffe0ff */
[----:B------:R-:W-:-:S06]  /*0430*/  USHF.R.U32.HI UR5, URZ, 0x5, UR5 ;  /* 0x00000005ff057899 */ /* 0x000fcc0008011605 */
[----:B------:R-:W-:Y:S01]  /*0440*/  ISETP.GE.U32.AND P0, PT, R4, UR5, PT ;  /* 0x0000000504007c0c */ /* 0x000fe2000bf06070 */
[----:B------:R-:W-:-:S12]  /*0450*/  UMOV UR5, 0xffffffff ;  /* 0xffffffff00057882 */ /* 0x000fd80000000000 */
[----:B------:R0:W1:Y:S01]  /*0460*/  @!P0 LDS R0, [R6] ;  /* 0x0000000006008984 */ /* 0x0000620000000800 */
[----:B------:R-:W-:Y:S01]  /*0470*/  ISETP.NE.AND P0, PT, R4, RZ, PT ;  /* 0x000000ff0400720c */ /* 0x000fe20003f05270 */
[----:B------:R-:W-:-:S12]  /*0480*/  BRA.DIV UR5, `(.L_x_7) ;  /* 0x0000000a05547947 */ /* 0x000fd8000b800000 */
[----:B-1----:R-:W1:Y:S02]  /*0490*/  SHFL.DOWN PT, R7, R0, 0x10, 0x1f ;  /* 0x0a001f0000077f89 */ /* 0x002e6400000e0000 */
[----:B-1----:R-:W-:-:S05]  /*04a0*/  FADD R7, R7, R0 ;  /* 0x0000000007077221 */ /* 0x002fca0000000000 */
[----:B------:R-:W1:Y:S02]  /*04b0*/  SHFL.DOWN PT, R8, R7, 0x8, 0x1f ;  /* 0x09001f0007087f89 */ /* 0x000e6400000e0000 */
[----:B-1----:R-:W-:-:S05]  /*04c0*/  FADD R8, R7, R8 ;  /* 0x0000000807087221 */ /* 0x002fca0000000000 */
[----:B------:R-:W1:Y:S02]  /*04d0*/  SHFL.DOWN PT, R9, R8, 0x4, 0x1f ;  /* 0x08801f0008097f89 */ /* 0x000e6400000e0000 */
[----:B-1----:R-:W-:-:S05]  /*04e0*/  FADD R9, R8, R9 ;  /* 0x0000000908097221 */ /* 0x002fca0000000000 */
[----:B------:R-:W1:Y:S02]  /*04f0*/  SHFL.DOWN PT, R10, R9, 0x2, 0x1f ;  /* 0x08401f00090a7f89 */ /* 0x000e6400000e0000 */
[----:B-1----:R-:W-:-:S05]  /*0500*/  FADD R10, R9, R10 ;  /* 0x0000000a090a7221 */ /* 0x002fca0000000000 */
[----:B------:R1:W2:Y:S02]  /*0510*/  SHFL.DOWN PT, R11, R10, 0x1, 0x1f ;  /* 0x08201f000a0b7f89 */ /* 0x0002a400000e0000 */
.L_x_27:
[----:B--2---:R-:W-:-:S05]  /*0520*/  FADD R11, R10, R11 ;  /* 0x0000000b0a0b7221 */ /* 0x004fca0000000000 */
[----:B------:R2:W-:Y:S02]  /*0530*/  @!P0 STS [UR4], R11 ;  /* 0x0000000bff008988 */ /* 0x0005e40008000804 */
.L_x_6:
[----:B------:R-:W-:Y:S05]  /*0540*/  WARPSYNC.ALL ;  /* 0x0000000000007948 */ /* 0x000fea0003800000 */
[-C--:B------:R-:W-:Y:S01]  /*0550*/  ISETP.GE.AND P2, PT, R2, R3.reuse, PT ;  /* 0x000000030200720c */ /* 0x080fe20003f46270 */
[----:B------:R-:W-:Y:S01]  /*0560*/  BAR.SYNC.DEFER_BLOCKING 0x0 ;  /* 0x0000000000007b1d */ /* 0x000fe20000010000 */
[----:B------:R-:W-:-:S05]  /*0570*/  I2FP.F32.S32 R3, R3 ;  /* 0x0000000300037245 */ /* 0x000fca0000201400 */
[----:B------:R-:W3:Y:S02]  /*0580*/  MUFU.RCP R8, R3 ;  /* 0x0000000300087308 */ /* 0x000ee40000001000 */
[----:B---3--:R-:W-:Y:S01]  /*0590*/  FFMA R7, -R3, R8, 1 ;  /* 0x3f80000003077423 */ /* 0x008fe20000000108 */
[----:B------:R-:W3:Y:S03]  /*05a0*/  LDS R0, [UR4] ;  /* 0x00000004ff007984 */ /* 0x000ee60008000800 */
[----:B------:R-:W-:Y:S02]  /*05b0*/  FFMA R7, R8, R7, R8 ;  /* 0x0000000708077223 */ /* 0x000fe40000000008 */
[----:B---3--:R-:W3:Y:S02]  /*05c0*/  FCHK P0, R0, R3 ;  /* 0x0000000300007302 */ /* 0x008ee40000000000 */
[----:B------:R-:W-:-:S04]  /*05d0*/  FFMA R8, R0, R7, RZ ;  /* 0x0000000700087223 */ /* 0x000fc800000000ff */
[----:B------:R-:W-:-:S04]  /*05e0*/  FFMA R9, -R3, R8, R0 ;  /* 0x0000000803097223 */ /* 0x000fc80000000100 */
[----:B------:R-:W-:Y:S01]  /*05f0*/  FFMA R7, R7, R9, R8 ;  /* 0x0000000907077223 */ /* 0x000fe20000000008 */
[----:B---3--:R-:W-:Y:S06]  /*0600*/  @!P0 BRA `(.L_x_8) ;  /* 0x00000000000c8947 */ /* 0x008fec0003800000 */
[----:B------:R-:W-:-:S07]  /*0610*/  MOV R8, 0x630 ;  /* 0x0000063000087802 */ /* 0x000fce0000000f00 */
[----:B012---:R-:W-:Y:S05]  /*0620*/  CALL.REL.NOINC `($__internal_1_$__cuda_sm3x_div_rn_noftz_f32_slowpath) ;  /* 0x0000000c005c7944 */ /* 0x007fea0003c00000 */
[----:B------:R-:W-:-:S07]  /*0630*/  MOV R7, R0 ;  /* 0x0000000000077202 */ /* 0x000fce0000000f00 */
.L_x_8:
[----:B------:R-:W-:Y:S01]  /*0640*/  BSSY.RECONVERGENT B0, `(.L_x_9) ;  /* 0x0000012000007945 */ /* 0x000fe20003800200 */
[----:B------:R-:W-:-:S03]  /*0650*/  IMAD.MOV.U32 R0, RZ, RZ, RZ ;  /* 0x000000ffff007224 */ /* 0x000fc600078e00ff */
[----:B------:R-:W-:Y:S05]  /*0660*/  @P2 BRA `(.L_x_10) ;  /* 0x00000000003c2947 */ /* 0x000fea0003800000 */
[----:B------:R-:W3:Y:S01]  /*0670*/  S2R R9, SR_CgaCtaId ;  /* 0x0000000000097919 */ /* 0x000ee20000008800 */
[----:B------:R-:W4:Y:S01]  /*0680*/  LDC R13, c[0x0][0x360] ;  /* 0x0000d800ff0d7b82 */ /* 0x000f220000000800 */
[----:B------:R-:W-:Y:S02]  /*0690*/  MOV R0, 0x400 ;  /* 0x0000040000007802 */ /* 0x000fe40000000f00 */
[----:B------:R-:W-:Y:S02]  /*06a0*/  MOV R8, R2 ;  /* 0x0000000200087202 */ /* 0x000fe40000000f00 */
[----:B------:R-:W-:-:S03]  /*06b0*/  IADD3 R0, PT, PT, R0, 0x80, RZ ;  /* 0x0000008000007810 */ /* 0x000fc60007ffe0ff */
[----:B------:R-:W0:Y:S01]  /*06c0*/  LDC R17, c[0x0][0x394] ;  /* 0x0000e500ff117b82 */ /* 0x000e220000000800 */
[----:B---3--:R-:W-:Y:S01]  /*06d0*/  LEA R15, R9, R0, 0x18 ;  /* 0x00000000090f7211 */ /* 0x008fe200078ec0ff */
[----:B------:R-:W-:-:S07]  /*06e0*/  IMAD.MOV.U32 R0, RZ, RZ, RZ ;  /* 0x000000ffff007224 */ /* 0x000fce00078e00ff */
.L_x_11:
[----:B------:R-:W-:Y:S01]  /*06f0*/  IMAD R9, R8, 0x4, R15 ;  /* 0x0000000408097824 */ /* 0x000fe200078e020f */
[----:B----4-:R-:W-:-:S04]  /*0700*/  IADD3 R8, PT, PT, R13, R8, RZ ;  /* 0x000000080d087210 */ /* 0x010fc80007ffe0ff */
[----:B-1----:R-:W2:Y:S01]  /*0710*/  LDS R10, [R9] ;  /* 0x00000000090a7984 */ /* 0x002ea20000000800 */
[----:B0-----:R-:W-:Y:S01]  /*0720*/  ISETP.GE.AND P0, PT, R8, R17, PT ;  /* 0x000000110800720c */ /* 0x001fe20003f06270 */
[----:B--2---:R-:W-:-:S04]  /*0730*/  FADD R11, R10, -R7 ;  /* 0x800000070a0b7221 */ /* 0x004fc80000000000 */
[----:B------:R-:W-:-:S08]  /*0740*/  FFMA R0, R11, R11, R0 ;  /* 0x0000000b0b007223 */ /* 0x000fd00000000000 */
[----:B------:R-:W-:Y:S05]  /*0750*/  @!P0 BRA `(.L_x_11) ;  /* 0xfffffffc00e48947 */ /* 0x000fea000383ffff */
.L_x_10:
[----:B------:R-:W-:Y:S05]  /*0760*/  BSYNC.RECONVERGENT B0 ;  /* 0x0000000000007941 */ /* 0x000fea0003800200 */
.L_x_9:
[----:B------:R-:W3:Y:S01]  /*0770*/  SHFL.DOWN PT, R9, R0, 0x10, 0x1f ;  /* 0x0a001f0000097f89 */ /* 0x000ee200000e0000 */
[----:B------:R-:W-:Y:S02]  /*0780*/  ISETP.NE.AND P1, PT, R4, RZ, PT ;  /* 0x000000ff0400720c */ /* 0x000fe40003f25270 */
[----:B------:R-:W-:Y:S01]  /*0790*/  ISETP.GT.U32.AND P0, PT, R2, 0x1f, PT ;  /* 0x0000001f0200780c */ /* 0x000fe20003f04070 */
[----:B---3--:R-:W-:-:S05]  /*07a0*/  FADD R9, R9, R0 ;  /* 0x0000000009097221 */ /* 0x008fca0000000000 */
[----:B------:R-:W3:Y:S02]  /*07b0*/  SHFL.DOWN PT, R8, R9, 0x8, 0x1f ;  /* 0x09001f0009087f89 */ /* 0x000ee400000e0000 */
[----:B---3--:R-:W-:-:S05]  /*07c0*/  FADD R8, R9, R8 ;  /* 0x0000000809087221 */ /* 0x008fca0000000000 */
[----:B--2---:R-:W2:Y:S02]  /*07d0*/  SHFL.DOWN PT, R11, R8, 0x4, 0x1f ;  /* 0x08801f00080b7f89 */ /* 0x004ea400000e0000 */
[----:B--2---:R-:W-:-:S05]  /*07e0*/  FADD R11, R8, R11 ;  /* 0x0000000b080b7221 */ /* 0x004fca0000000000 */
[----:B-1----:R-:W1:Y:S02]  /*07f0*/  SHFL.DOWN PT, R10, R11, 0x2, 0x1f ;  /* 0x08401f000b0a7f89 */ /* 0x002e6400000e0000 */
[----:B-1----:R-:W-:-:S05]  /*0800*/  FADD R10, R11, R10 ;  /* 0x0000000a0b0a7221 */ /* 0x002fca0000000000 */
[----:B------:R-:W1:Y:S02]  /*0810*/  SHFL.DOWN PT, R13, R10, 0x1, 0x1f ;  /* 0x08201f000a0d7f89 */ /* 0x000e6400000e0000 */
[----:B-1----:R-:W-:-:S05]  /*0820*/  FADD R12, R10, R13 ;  /* 0x0000000d0a0c7221 */ /* 0x002fca0000000000 */
[----:B------:R1:W-:Y:S01]  /*0830*/  @!P1 STS [R5+UR4], R12 ;  /* 0x0000000c05009988 */ /* 0x0003e20008000804 */
[----:B------:R-:W-:Y:S06]  /*0840*/  BAR.SYNC.DEFER_BLOCKING 0x0 ;  /* 0x0000000000007b1d */ /* 0x000fec0000010000 */
[----:B------:R-:W-:Y:S05]  /*0850*/  @P0 BRA `(.L_x_12) ;  /* 0x0000000000580947 */ /* 0x000fea0003800000 */
[----:B------:R-:W2:Y:S01]  /*0860*/  LDCU UR4, c[0x0][0x360] ;  /* 0x00006c00ff0477ac */ /* 0x000ea20008000800 */
[----:B------:R-:W-:Y:S01]  /*0870*/  IMAD.MOV.U32 R0, RZ, RZ, RZ ;  /* 0x000000ffff007224 */ /* 0x000fe200078e00ff */
[----:B--2---:R-:W-:-:S04]  /*0880*/  UIADD3 UR4, UPT, UPT, UR4, 0x1f, URZ ;  /* 0x0000001f04047890 */ /* 0x004fc8000fffe0ff */
[----:B------:R-:W-:-:S06]  /*0890*/  USHF.R.U32.HI UR4, URZ, 0x5, UR4 ;  /* 0x00000005ff047899 */ /* 0x000fcc0008011604 */
[----:B------:R-:W-:Y:S01]  /*08a0*/  ISETP.GE.U32.AND P0, PT, R4, UR4, PT ;  /* 0x0000000404007c0c */ /* 0x000fe2000bf06070 */
[----:B------:R-:W-:-:S12]  /*08b0*/  UMOV UR4, 0xffffffff ;  /* 0xffffffff00047882 */ /* 0x000fd80000000000 */
[----:B------:R2:W3:Y:S01]  /*08c0*/  @!P0 LDS R0, [R6] ;  /* 0x0000000006008984 */ /* 0x0004e20000000800 */
[----:B------:R-:W-:Y:S05]  /*08d0*/  BRA.DIV UR4, `(.L_x_13) ;  /* 0x0000000604cc7947 */ /* 0x000fea000b800000 */
[----:B-1-3--:R-:W1:Y:S02]  /*08e0*/  SHFL.DOWN PT, R5, R0, 0x10, 0x1f ;  /* 0x0a001f0000057f89 */ /* 0x00ae6400000e0000 */
[----:B-1----:R-:W-:-:S05]  /*08f0*/  FADD R5, R5, R0 ;  /* 0x0000000005057221 */ /* 0x002fca0000000000 */
[----:B------:R-:W1:Y:S02]  /*0900*/  SHFL.DOWN PT, R4, R5, 0x8, 0x1f ;  /* 0x09001f0005047f89 */ /* 0x000e6400000e0000 */
[----:B-1----:R-:W-:-:S05]  /*0910*/  FADD R4, R5, R4 ;  /* 0x0000000405047221 */ /* 0x002fca0000000000 */
[----:B------:R-:W1:Y:S02]  /*0920*/  SHFL.DOWN PT, R9, R4, 0x4, 0x1f ;  /* 0x08801f0004097f89 */ /* 0x000e6400000e0000 */
[----:B-1----:R-:W-:-:S05]  /*0930*/  FADD R9, R4, R9 ;  /* 0x0000000904097221 */ /* 0x002fca0000000000 */
[----:B0-2---:R-:W0:Y:S02]  /*0940*/  SHFL.DOWN PT, R6, R9, 0x2, 0x1f ;  /* 0x08401f0009067f89 */ /* 0x005e2400000e0000 */
[----:B0-----:R-:W-:-:S05]  /*0950*/  FADD R6, R9, R6 ;  /* 0x0000000609067221 */ /* 0x001fca0000000000 */
[----:B------:R0:W1:Y:S02]  /*0960*/  SHFL.DOWN PT, R11, R6, 0x1, 0x1f ;  /* 0x08201f00060b7f89 */ /* 0x00006400000e0000 */
.L_x_33:
[----:B------:R-:W2:Y:S01]  /*0970*/  @!P1 S2R R5, SR_CgaCtaId ;  /* 0x0000000000059919 */ /* 0x000ea20000008800 */
[----:B------:R-:W-:Y:S01]  /*0980*/  @!P1 MOV R0, 0x400 ;  /* 0x0000040000009802 */ /* 0x000fe20000000f00 */
[----:B-1----:R-:W-:-:S03]  /*0990*/  FADD R11, R6, R11 ;  /* 0x0000000b060b7221 */ /* 0x002fc60000000000 */
[----:B--2---:R-:W-:-:S05]  /*09a0*/  @!P1 LEA R0, R5, R0, 0x18 ;  /* 0x0000000005009211 */ /* 0x004fca00078ec0ff */
[----:B------:R2:W-:Y:S02]  /*09b0*/  @!P1 STS [R0], R11 ;  /* 0x0000000b00009388 */ /* 0x0005e40000000800 */
.L_x_12:
[----:B------:R-:W3:Y:S01]  /*09c0*/  LDCU UR4, c[0x0][0x394] ;  /* 0x00007280ff0477ac */ /* 0x000ee20008000800 */
[----:B--2---:R-:W1:Y:S01]  /*09d0*/  MUFU.RCP R0, R3 ;  /* 0x0000000300007308 */ /* 0x004e620000001000 */
[----:B---3--:R-:W-:Y:S01]  /*09e0*/  ISETP.GE.AND P2, PT, R2, UR4, PT ;  /* 0x0000000402007c0c */ /* 0x008fe2000bf46270 */
[----:B------:R-:W-:Y:S05]  /*09f0*/  WARPSYNC.ALL ;  /* 0x0000000000007948 */ /* 0x000fea0003800000 */
[----:B------:R-:W2:Y:S01]  /*0a00*/  S2UR UR5, SR_CgaCtaId ;  /* 0x00000000000579c3 */ /* 0x000ea20000008800 */
[----:B------:R-:W-:Y:S01]  /*0a10*/  UMOV UR4, 0x400 ;  /* 0x0000040000047882 */ /* 0x000fe20000000000 */
[----:B-1----:R-:W-:-:S04]  /*0a20*/  FFMA R5, -R3, R0, 1 ;  /* 0x3f80000003057423 */ /* 0x002fc80000000100 */
[----:B------:R-:W-:Y:S01]  /*0a30*/  FFMA R0, R0, R5, R0 ;  /* 0x0000000500007223 */ /* 0x000fe20000000000 */
[----:B--2---:R-:W-:Y:S01]  /*0a40*/  ULEA UR4, UR5, UR4, 0x18 ;  /* 0x0000000405047291 */ /* 0x004fe2000f8ec0ff */
[----:B------:R-:W-:Y:S08]  /*0a50*/  BAR.SYNC.DEFER_BLOCKING 0x0 ;  /* 0x0000000000007b1d */ /* 0x000ff00000010000 */
[----:B------:R-:W1:Y:S02]  /*0a60*/  LDS R4, [UR4] ;  /* 0x00000004ff047984 */ /* 0x000e640008000800 */
[----:B-1----:R-:W1:Y:S01]  /*0a70*/  FCHK P0, R4, R3 ;  /* 0x0000000304007302 */ /* 0x002e620000000000 */
[----:B------:R-:W-:-:S04]  /*0a80*/  FFMA R5, R0, R4, RZ ;  /* 0x0000000400057223 */ /* 0x000fc800000000ff */
[----:B0-----:R-:W-:-:S04]  /*0a90*/  FFMA R6, -R3, R5, R4 ;  /* 0x0000000503067223 */ /* 0x001fc80000000104 */
[----:B------:R-:W-:Y:S01]  /*0aa0*/  FFMA R0, R0, R6, R5 ;  /* 0x0000000600007223 */ /* 0x000fe20000000005 */
[----:B-1----:R-:W-:Y:S06]  /*0ab0*/  @!P0 BRA `(.L_x_14) ;  /* 0x00000000000c8947 */ /* 0x002fec0003800000 */
[----:B------:R-:W-:Y:S02]  /*0ac0*/  MOV R0, R4 ;  /* 0x0000000400007202 */ /* 0x000fe40000000f00 */
[----:B------:R-:W-:-:S07]  /*0ad0*/  MOV R8, 0xaf0 ;  /* 0x00000af000087802 */ /* 0x000fce0000000f00 */
[----:B------:R-:W-:Y:S05]  /*0ae0*/  CALL.REL.NOINC `($__internal_1_$__cuda_sm3x_div_rn_noftz_f32_slowpath) ;  /* 0x00000008002c7944 */ /* 0x000fea0003c00000 */
.L_x_14:
[----:B------:R-:W-:Y:S05]  /*0af0*/  @P2 EXIT ;  /* 0x000000000000294d */ /* 0x000fea0003800000 */
[----:B------:R-:W-:Y:S01]  /*0b00*/  FADD R0, R0, 9.9999997473787516356e-06 ;  /* 0x3727c5ac00007421 */ /* 0x000fe20000000000 */
[----:B------:R-:W0:Y:S01]  /*0b10*/  LDCU UR9, c[0x0][0x360] ;  /* 0x00006c00ff0977ac */ /* 0x000e220008000800 */
[----:B------:R-:W-:Y:S02]  /*0b20*/  BSSY.RECONVERGENT B0, `(.L_x_15) ;  /* 0x000000e000007945 */ /* 0x000fe40003800200 */
[----:B------:R-:W-:Y:S01]  /*0b30*/  VIADD R3, R0, 0xf3000000 ;  /* 0xf300000000037836 */ /* 0x000fe20000000000 */
[----:B------:R1:W2:Y:S04]  /*0b40*/  MUFU.RSQ R5, R0 ;  /* 0x0000000000057308 */ /* 0x0002a80000001400 */
[----:B------:R-:W-:-:S13]  /*0b50*/  ISETP.GT.U32.AND P0, PT, R3, 0x727fffff, PT ;  /* 0x727fffff0300780c */ /* 0x000fda0003f04070 */
[----:B012---:R-:W-:Y:S05]  /*0b60*/  @!P0 BRA `(.L_x_16) ;  /* 0x0000000000148947 */ /* 0x007fea0003800000 */
[----:B------:R-:W-:Y:S01]  /*0b70*/  BSSY.RECONVERGENT B1, `(.L_x_17) ;  /* 0x0000003000017945 */ /* 0x000fe20003800200 */
[----:B------:R-:W-:-:S07]  /*0b80*/  MOV R9, 0xba0 ;  /* 0x00000ba000097802 */ /* 0x000fce0000000f00 */
[----:B------:R-:W-:Y:S05]  /*0b90*/  CALL.REL.NOINC `($__internal_0_$__cuda_sm20_sqrt_rn_f32_slowpath) ;  /* 0x0000000400a87944 */ /* 0x000fea0003c00000 */
[----:B------:R-:W-:Y:S05]  /*0ba0*/  BSYNC.RECONVERGENT B1 ;  /* 0x0000000000017941 */ /* 0x000fea0003800200 */
.L_x_17:
[----:B------:R-:W-:Y:S05]  /*0bb0*/  BRA `(.L_x_18) ;  /* 0x0000000000107947 */ /* 0x000fea0003800000 */
.L_x_16:
[----:B------:R-:W-:Y:S01]  /*0bc0*/  FMUL.FTZ R3, R0, R5 ;  /* 0x0000000500037220 */ /* 0x000fe20000410000 */
[----:B------:R-:W-:-:S03]  /*0bd0*/  FMUL.FTZ R4, R5, 0.5 ;  /* 0x3f00000005047820 */ /* 0x000fc60000410000 */
[----:B------:R-:W-:-:S04]  /*0be0*/  FFMA R0, -R3, R3, R0 ;  /* 0x0000000303007223 */ /* 0x000fc80000000100 */
[----:B------:R-:W-:-:S07]  /*0bf0*/  FFMA R3, R0, R4, R3 ;  /* 0x0000000400037223 */ /* 0x000fce0000000003 */
.L_x_18:
[----:B------:R-:W-:Y:S05]  /*0c00*/  BSYNC.RECONVERGENT B0 ;  /* 0x0000000000007941 */ /* 0x000fea0003800200 */
.L_x_15:
[----:B------:R-:W0:Y:S01]  /*0c10*/  S2UR UR5, SR_CgaCtaId ;  /* 0x00000000000579c3 */ /* 0x000e220000008800 */
[----:B------:R-:W-:Y:S02]  /*0c20*/  UMOV UR4, 0x400 ;  /* 0x0000040000047882 */ /* 0x000fe40000000000 */
[----:B------:R-:W-:-:S05]  /*0c30*/  UIADD3 UR4, UPT, UPT, UR4, 0x80, URZ ;  /* 0x0000008004047890 */ /* 0x000fca000fffe0ff */
[----:B------:R-:W1:Y:S08]  /*0c40*/  LDC R9, c[0x0][0x394] ;  /* 0x0000e500ff097b82 */ /* 0x000e700000000800 */
[----:B------:R-:W2:Y:S01]  /*0c50*/  LDC.64 R4, c[0x0][0x388] ;  /* 0x0000e200ff047b82 */ /* 0x000ea20000000a00 */
[----:B0-----:R-:W-:-:S12]  /*0c60*/  ULEA UR4, UR5, UR4, 0x18 ;  /* 0x0000000405047291 */ /* 0x001fd8000f8ec0ff */
.L_x_21:
[----:B------:R-:W-:Y:S01]  /*0c70*/  LEA R6, R2, UR4, 0x2 ;  /* 0x0000000402067c11 */ /* 0x000fe2000f8e10ff */
[----:B0-----:R-:W0:Y:S01]  /*0c80*/  MUFU.RCP R8, R3 ;  /* 0x0000000300087308 */ /* 0x001e220000001000 */
[----:B------:R-:W-:Y:S03]  /*0c90*/  BSSY.RECONVERGENT B0, `(.L_x_19) ;  /* 0x000000d000007945 */ /* 0x000fe60003800200 */
[----:B------:R-:W3:Y:S01]  /*0ca0*/  LDS R0, [R6] ;  /* 0x0000000006007984 */ /* 0x000ee20000000800 */
[----:B0-----:R-:W-:-:S04]  /*0cb0*/  FFMA R11, R8, -R3, 1 ;  /* 0x3f800000080b7423 */ /* 0x001fc80000000803 */
[----:B------:R-:W-:Y:S01]  /*0cc0*/  FFMA R11, R8, R11, R8 ;  /* 0x0000000b080b7223 */ /* 0x000fe20000000008 */
[----:B---3--:R-:W-:-:S04]  /*0cd0*/  FADD R0, R0, -R7 ;  /* 0x8000000700007221 */ /* 0x008fc80000000000 */
[----:B------:R-:W0:Y:S01]  /*0ce0*/  FCHK P0, R0, R3 ;  /* 0x0000000300007302 */ /* 0x000e220000000000 */
[----:B------:R-:W-:-:S04]  /*0cf0*/  FFMA R8, R0, R11, RZ ;  /* 0x0000000b00087223 */ /* 0x000fc800000000ff */
[----:B------:R-:W-:-:S04]  /*0d00*/  FFMA R10, R8, -R3, R0 ;  /* 0x80000003080a7223 */ /* 0x000fc80000000000 */
[----:B------:R-:W-:Y:S01]  /*0d10*/  FFMA R13, R11, R10, R8 ;  /* 0x0000000a0b0d7223 */ /* 0x000fe20000000008 */
[----:B0-----:R-:W-:Y:S06]  /*0d20*/  @!P0 BRA `(.L_x_20) ;  /* 0x00000000000c8947 */ /* 0x001fec0003800000 */
[----:B------:R-:W-:-:S07]  /*0d30*/  MOV R8, 0xd50 ;  /* 0x00000d5000087802 */ /* 0x000fce0000000f00 */
[----:B-12---:R-:W-:Y:S05]  /*0d40*/  CALL.REL.NOINC `($__internal_1_$__cuda_sm3x_div_rn_noftz_f32_slowpath) ;  /* 0x0000000400947944 */ /* 0x006fea0003c00000 */
[----:B------:R-:W-:-:S07]  /*0d50*/  MOV R13, R0 ;  /* 0x00000000000d7202 */ /* 0x000fce0000000f00 */
.L_x_20:
[----:B------:R-:W-:Y:S05]  /*0d60*/  BSYNC.RECONVERGENT B0 ;  /* 0x0000000000007941 */ /* 0x000fea0003800200 */
.L_x_19:
[----:B-1----:R-:W-:Y:S02]  /*0d70*/  IMAD R11, R9, UR8, R2 ;  /* 0x00000008090b7c24 */ /* 0x002fe4000f8e0202 */
[----:B------:R-:W-:Y:S02]  /*0d80*/  VIADD R2, R2, UR9 ;  /* 0x0000000902027c36 */ /* 0x000fe40008000000 */
[----:B--2---:R-:W-:-:S03]  /*0d90*/  IMAD.WIDE R10, R11, 0x4, R4 ;  /* 0x000000040b0a7825 */ /* 0x004fc600078e0204 */
[----:B------:R-:W-:Y:S02]  /*0da0*/  ISETP.GE.AND P0, PT, R2, R9, PT ;  /* 0x000000090200720c */ /* 0x000fe40003f06270 */
[----:B------:R0:W-:Y:S11]  /*0db0*/  STG.E desc[UR6][R10.64], R13 ;  /* 0x0000000d0a007986 */ /* 0x0001f6000c101906 */
[----:B------:R-:W-:Y:S05]  /*0dc0*/  @!P0 BRA `(.L_x_21) ;  /* 0xfffffffc00a88947 */ /* 0x000fea000383ffff */
[----:B------:R-:W-:Y:S05]  /*0dd0*/  EXIT ;  /* 0x000000000000794d */ /* 0x000fea0003800000 */
.L_x_7:
[----:B------:R-:W-:Y:S02]  /*0de0*/  HFMA2 R13, -RZ, RZ, 0, 9.5367431640625e-07 ;  /* 0x00000010ff0d7431 */ /* 0x000fe400000001ff */
[----:B------:R-:W-:Y:S01]  /*0df0*/  IMAD.MOV.U32 R15, RZ, RZ, 0x1f ;  /* 0x0000001fff0f7424 */ /* 0x000fe200078e00ff */
[----:B------:R-:W-:-:S07]  /*0e00*/  MOV R12, 0xffffffff ;  /* 0xffffffff000c7802 */ /* 0x000fce0000000f00 */
[----:B01----:R-:W-:Y:S05]  /*0e10*/  WARPSYNC.COLLECTIVE R12, `(.L_x_22) ;  /* 0x000000000c087348 */ /* 0x003fea0003c00000 */
[----:B-1----:R1:W2:Y:S02]  /*0e20*/  SHFL.DOWN P2, R11, R0, R13, R15 ;  /* 0x0800000d000b7389 */ /* 0x0022a4000004000f */
[----:B012---:R-:W-:Y:S05]  /*0e30*/  ENDCOLLECTIVE ;  /* 0x000000000000791b */ /* 0x007fea0003800000 */
.L_x_22:
[----:B------:R-:W-:Y:S02]  /*0e40*/  IMAD.MOV.U32 R13, RZ, RZ, 0x8 ;  /* 0x00000008ff0d7424 */ /* 0x000fe400078e00ff */
[----:B------:R-:W-:-:S04]  /*0e50*/  IMAD.MOV.U32 R7, RZ, RZ, R11 ;  /* 0x000000ffff077224 */ /* 0x000fc800078e000b */
[----:B------:R-:W-:-:S05]  /*0e60*/  FADD R7, R7, R0 ;  /* 0x0000000007077221 */ /* 0x000fca0000000000 */
[----:B------:R-:W-:-:S07]  /*0e70*/  MOV R0, R7 ;  /* 0x0000000700007202 */ /* 0x000fce0000000f00 */
[----:B------:R-:W-:Y:S05]  /*0e80*/  WARPSYNC.COLLECTIVE R12, `(.L_x_23) ;  /* 0x000000000c087348 */ /* 0x000fea0003c00000 */
[----:B------:R0:W1:Y:S02]  /*0e90*/  SHFL.DOWN P2, R11, R0, R13, R15 ;  /* 0x0800000d000b7389 */ /* 0x000064000004000f */
[----:B01----:R-:W-:Y:S05]  /*0ea0*/  ENDCOLLECTIVE ;  /* 0x000000000000791b */ /* 0x003fea0003800000 */
.L_x_23:
[----:B------:R-:W-:Y:S01]  /*0eb0*/  HFMA2 R13, -RZ, RZ, 0, 2.384185791015625e-07 ;  /* 0x00000004ff0d7431 */ /* 0x000fe200000001ff */
[----:B------:R-:W-:-:S05]  /*0ec0*/  MOV R8, R11 ;  /* 0x0000000b00087202 */ /* 0x000fca0000000f00 */
[----:B------:R-:W-:-:S04]  /*0ed0*/  FADD R8, R7, R8 ;  /* 0x0000000807087221 */ /* 0x000fc80000000000 */
[----:B------:R-:W-:-:S07]  /*0ee0*/  IMAD.MOV.U32 R0, RZ, RZ, R8 ;  /* 0x000000ffff007224 */ /* 0x000fce00078e0008 */
[----:B------:R-:W-:Y:S05]  /*0ef0*/  WARPSYNC.COLLECTIVE R12, `(.L_x_24) ;  /* 0x000000000c087348 */ /* 0x000fea0003c00000 */
[----:B------:R0:W1:Y:S02]  /*0f00*/  SHFL.DOWN P2, R11, R0, R13, R15 ;  /* 0x0800000d000b7389 */ /* 0x000064000004000f */
[----:B01----:R-:W-:Y:S05]  /*0f10*/  ENDCOLLECTIVE ;  /* 0x000000000000791b */ /* 0x003fea0003800000 */
.L_x_24:
[----:B------:R-:W-:Y:S02]  /*0f20*/  IMAD.MOV.U32 R13, RZ, RZ, 0x2 ;  /* 0x00000002ff0d7424 */ /* 0x000fe400078e00ff */
[----:B------:R-:W-:-:S04]  /*0f30*/  IMAD.MOV.U32 R9, RZ, RZ, R11 ;  /* 0x000000ffff097224 */ /* 0x000fc800078e000b */
[----:B------:R-:W-:-:S05]  /*0f40*/  FADD R9, R8, R9 ;  /* 0x0000000908097221 */ /* 0x000fca0000000000 */
[----:B------:R-:W-:-:S07]  /*0f50*/  MOV R0, R9 ;  /* 0x0000000900007202 */ /* 0x000fce0000000f00 */
[----:B------:R-:W-:Y:S05]  /*0f60*/  WARPSYNC.COLLECTIVE R12, `(.L_x_25) ;  /* 0x000000000c087348 */ /* 0x000fea0003c00000 */
[----:B------:R0:W1:Y:S02]  /*0f70*/  SHFL.DOWN P2, R11, R0, R13, R15 ;  /* 0x0800000d000b7389 */ /* 0x000064000004000f */
[----:B01----:R-:W-:Y:S05]  /*0f80*/  ENDCOLLECTIVE ;  /* 0x000000000000791b */ /* 0x003fea0003800000 */
.L_x_25:
[----:B------:R-:W-:Y:S01]  /*0f90*/  HFMA2 R13, -RZ, RZ, 0, 5.9604644775390625e-08 ;  /* 0x00000001ff0d7431 */ /* 0x000fe200000001ff */
[----:B------:R-:W-:-:S05]  /*0fa0*/  MOV R10, R11 ;  /* 0x0000000b000a7202 */ /* 0x000fca0000000f00 */
[----:B------:R-:W-:-:S04]  /*0fb0*/  FADD R10, R9, R10 ;  /* 0x0000000a090a7221 */ /* 0x000fc80000000000 */
[----:B------:R-:W-:-:S07]  /*0fc0*/  IMAD.MOV.U32 R0, RZ, RZ, R10 ;  /* 0x000000ffff007224 */ /* 0x000fce00078e000a */
[----:B------:R-:W-:Y:S05]  /*0fd0*/  WARPSYNC.COLLECTIVE R12, `(.L_x_26) ;  /* 0x000000000c087348 */ /* 0x000fea0003c00000 */
[----:B------:R0:W1:Y:S02]  /*0fe0*/  SHFL.DOWN P2, R11, R0, R13, R15 ;  /* 0x0800000d000b7389 */ /* 0x000064000004000f */
[----:B01----:R-:W-:Y:S05]  /*0ff0*/  ENDCOLLECTIVE ;  /* 0x000000000000791b */ /* 0x003fea0003800000 */
.L_x_26:
[----:B------:R-:W-:Y:S05]  /*1000*/  BRA `(.L_x_27) ;  /* 0xfffffff400447947 */ /* 0x000fea000383ffff */
.L_x_13:
[----:B------:R-:W-:Y:S01]  /*1010*/  IMAD.MOV.U32 R13, RZ, RZ, 0x10 ;  /* 0x00000010ff0d7424 */ /* 0x000fe200078e00ff */
[----:B------:R-:W-:Y:S01]  /*1020*/  MOV R15, 0x1f ;  /* 0x0000001f000f7802 */ /* 0x000fe20000000f00 */
[----:B-1----:R-:W-:-:S07]  /*1030*/  IMAD.MOV.U32 R12, RZ, RZ, -0x1 ;  /* 0xffffffffff0c7424 */ /* 0x002fce00078e00ff */
[----:B0-23--:R-:W-:Y:S05]  /*1040*/  WARPSYNC.COLLECTIVE R12, `(.L_x_28) ;  /* 0x000000000c087348 */ /* 0x00dfea0003c00000 */
[----:B---3--:R1:W3:Y:S02]  /*1050*/  SHFL.DOWN P2, R11, R0, R13, R15 ;  /* 0x0800000d000b7389 */ /* 0x0082e4000004000f */
[----:B0123--:R-:W-:Y:S05]  /*1060*/  ENDCOLLECTIVE ;  /* 0x000000000000791b */ /* 0x00ffea0003800000 */
.L_x_28:
[----:B------:R-:W-:Y:S01]  /*1070*/  HFMA2 R13, -RZ, RZ, 0, 4.76837158203125e-07 ;  /* 0x00000008ff0d7431 */ /* 0x000fe200000001ff */
[----:B------:R-:W-:-:S05]  /*1080*/  MOV R5, R11 ;  /* 0x0000000b00057202 */ /* 0x000fca0000000f00 */
[----:B------:R-:W-:-:S04]  /*1090*/  FADD R5, R5, R0 ;  /* 0x0000000005057221 */ /* 0x000fc80000000000 */
[----:B------:R-:W-:-:S07]  /*10a0*/  IMAD.MOV.U32 R0, RZ, RZ, R5 ;  /* 0x000000ffff007224 */ /* 0x000fce00078e0005 */
[----:B------:R-:W-:Y:S05]  /*10b0*/  WARPSYNC.COLLECTIVE R12, `(.L_x_29) ;  /* 0x000000000c087348 */ /* 0x000fea0003c00000 */
[----:B------:R0:W1:Y:S02]  /*10c0*/  SHFL.DOWN P2, R11, R0, R13, R15 ;  /* 0x0800000d000b7389 */ /* 0x000064000004000f */
[----:B01----:R-:W-:Y:S05]  /*10d0*/  ENDCOLLECTIVE ;  /* 0x000000000000791b */ /* 0x003fea0003800000 */
.L_x_29:
[----:B------:R-:W-:Y:S02]  /*10e0*/  IMAD.MOV.U32 R13, RZ, RZ, 0x4 ;  /* 0x00000004ff0d7424 */ /* 0x000fe400078e00ff */
[----:B------:R-:W-:-:S04]  /*10f0*/  IMAD.MOV.U32 R4, RZ, RZ, R11 ;  /* 0x000000ffff047224 */ /* 0x000fc800078e000b */
[----:B------:R-:W-:-:S05]  /*1100*/  FADD R4, R5, R4 ;  /* 0x0000000405047221 */ /* 0x000fca0000000000 */
[----:B------:R-:W-:-:S07]  /*1110*/  MOV R0, R4 ;  /* 0x0000000400007202 */ /* 0x000fce0000000f00 */
[----:B------:R-:W-:Y:S05]  /*1120*/  WARPSYNC.COLLECTIVE R12, `(.L_x_30) ;  /* 0x000000000c087348 */ /* 0x000fea0003c00000 */
[----:B------:R0:W1:Y:S02]  /*1130*/  SHFL.DOWN P2, R11, R0, R13, R15 ;  /* 0x0800000d000b7389 */ /* 0x000064000004000f */
[----:B01----:R-:W-:Y:S05]  /*1140*/  ENDCOLLECTIVE ;  /* 0x000000000000791b */ /* 0x003fea0003800000 */
.L_x_30:
[----:B------:R-:W-:Y:S01]  /*1150*/  HFMA2 R13, -RZ, RZ, 0, 1.1920928955078125e-07 ;  /* 0x00000002ff0d7431 */ /* 0x000fe200000001ff */
[----:B------:R-:W-:-:S05]  /*1160*/  MOV R9, R11 ;  /* 0x0000000b00097202 */ /* 0x000fca0000000f00 */
[----:B------:R-:W-:-:S04]  /*1170*/  FADD R9, R4, R9 ;  /* 0x0000000904097221 */ /* 0x000fc80000000000 */
[----:B------:R-:W-:-:S07]  /*1180*/  IMAD.MOV.U32 R0, RZ, RZ, R9 ;  /* 0x000000ffff007224 */ /* 0x000fce00078e0009 */
[----:B------:R-:W-:Y:S05]  /*1190*/  WARPSYNC.COLLECTIVE R12, `(.L_x_31) ;  /* 0x000000000c087348 */ /* 0x000fea0003c00000 */
[----:B------:R0:W1:Y:S02]  /*11a0*/  SHFL.DOWN P2, R11, R0, R13, R15 ;  /* 0x0800000d000b7389 */ /* 0x000064000004000f */
[----:B01----:R-:W-:Y:S05]  /*11b0*/  ENDCOLLECTIVE ;  /* 0x000000000000791b */ /* 0x003fea0003800000 */
.L_x_31:
[----:B------:R-:W-:Y:S02]  /*11c0*/  IMAD.MOV.U32 R13, RZ, RZ, 0x1 ;  /* 0x00000001ff0d7424 */ /* 0x000fe400078e00ff */
[----:B------:R-:W-:-:S04]  /*11d0*/  IMAD.MOV.U32 R6, RZ, RZ, R11 ;  /* 0x000000ffff067224 */ /* 0x000fc800078e000b */
[----:B------:R-:W-:-:S05]  /*11e0*/  FADD R6, R9, R6 ;  /* 0x0000000609067221 */ /* 0x000fca0000000000 */
[----:B------:R-:W-:-:S07]  /*11f0*/  MOV R0, R6 ;  /* 0x0000000600007202 */ /* 0x000fce0000000f00 */
[----:B------:R-:W-:Y:S05]  /*1200*/  WARPSYNC.COLLECTIVE R12, `(.L_x_32) ;  /* 0x000000000c087348 */ /* 0x000fea0003c00000 */
[----:B------:R0:W1:Y:S02]  /*1210*/  SHFL.DOWN P2, R11, R0, R13, R15 ;  /* 0x0800000d000b7389 */ /* 0x000064000004000f */
[----:B01----:R-:W-:Y:S05]  /*1220*/  ENDCOLLECTIVE ;  /* 0x000000000000791b */ /* 0x003fea0003800000 */
.L_x_32:
[----:B------:R-:W-:Y:S05]  /*1230*/  BRA `(.L_x_33) ;  /* 0xfffffff400cc7947 */ /* 0x000fea000383ffff */
        .weak           $__internal_0_$__cuda_sm20_sqrt_rn_f32_slowpath
        .type           $__internal_0_$__cuda_sm20_sqrt_rn_f32_slowpath,@function
        .size           $__internal_0_$__cuda_sm20_sqrt_rn_f32_slowpath,($__internal_1_$__cuda_sm3x_div_rn_noftz_f32_slowpath - $__internal_0_$__cuda_sm20_sqrt_rn_f32_slowpath)
$__internal_0_$__cuda_sm20_sqrt_rn_f32_slowpath:
[----:B------:R-:W-:-:S13]  /*1240*/  LOP3.LUT P0, RZ, R0, 0x7fffffff, RZ, 0xc0, !PT ;  /* 0x7fffffff00ff7812 */ /* 0x000fda000780c0ff */
[----:B------:R-:W-:Y:S01]  /*1250*/  @!P0 MOV R3, R0 ;  /* 0x0000000000038202 */ /* 0x000fe20000000f00 */
[----:B------:R-:W-:Y:S06]  /*1260*/  @!P0 BRA `(.L_x_34) ;  /* 0x0000000000408947 */ /* 0x000fec0003800000 */
[----:B------:R-:W-:-:S13]  /*1270*/  FSETP.GEU.FTZ.AND P0, PT, R0, RZ, PT ;  /* 0x000000ff0000720b */ /* 0x000fda0003f1e000 */
[----:B------:R-:W-:Y:S01]  /*1280*/  @!P0 IMAD.MOV.U32 R3, RZ, RZ, 0x7fffffff ;  /* 0x7fffffffff038424 */ /* 0x000fe200078e00ff */
[----:B------:R-:W-:Y:S06]  /*1290*/  @!P0 BRA `(.L_x_34) ;  /* 0x0000000000348947 */ /* 0x000fec0003800000 */
[----:B------:R-:W-:-:S13]  /*12a0*/  FSETP.GTU.FTZ.AND P0, PT, |R0|, +INF , PT ;  /* 0x7f8000000000780b */ /* 0x000fda0003f1c200 */
[----:B------:R-:W-:Y:S01]  /*12b0*/  @P0 FADD.FTZ R3, R0, 1 ;  /* 0x3f80000000030421 */ /* 0x000fe20000010000 */
[----:B------:R-:W-:Y:S06]  /*12c0*/  @P0 BRA `(.L_x_34) ;  /* 0x0000000000280947 */ /* 0x000fec0003800000 */
[----:B------:R-:W-:-:S13]  /*12d0*/  FSETP.NEU.FTZ.AND P0, PT, |R0|, +INF , PT ;  /* 0x7f8000000000780b */ /* 0x000fda0003f1d200 */
[----:B------:R-:W-:-:S04]  /*12e0*/  @P0 FFMA R4, R0, 1.84467440737095516160e+19, RZ ;  /* 0x5f80000000040823 */ /* 0x000fc800000000ff */
[----:B------:R-:W0:Y:S02]  /*12f0*/  @P0 MUFU.RSQ R3, R4 ;  /* 0x0000000400030308 */ /* 0x000e240000001400 */
[----:B0-----:R-:W-:Y:S01]  /*1300*/  @P0 FMUL.FTZ R5, R4, R3 ;  /* 0x0000000304050220 */ /* 0x001fe20000410000 */
[----:B------:R-:W-:Y:S01]  /*1310*/  @P0 FMUL.FTZ R8, R3, 0.5 ;  /* 0x3f00000003080820 */ /* 0x000fe20000410000 */
[----:B------:R-:W-:Y:S02]  /*1320*/  @!P0 MOV R3, R0 ;  /* 0x0000000000038202 */ /* 0x000fe40000000f00 */
[----:B------:R-:W-:-:S04]  /*1330*/  @P0 FADD.FTZ R6, -R5, -RZ ;  /* 0x800000ff05060221 */ /* 0x000fc80000010100 */
[----:B------:R-:W-:-:S04]  /*1340*/  @P0 FFMA R6, R5, R6, R4 ;  /* 0x0000000605060223 */ /* 0x000fc80000000004 */
[----:B------:R-:W-:-:S04]  /*1350*/  @P0 FFMA R6, R6, R8, R5 ;  /* 0x0000000806060223 */ /* 0x000fc80000000005 */
[----:B------:R-:W-:-:S07]  /*1360*/  @P0 FMUL.FTZ R3, R6, 2.3283064365386962891e-10 ;  /* 0x2f80000006030820 */ /* 0x000fce0000410000 */
.L_x_34:
[----:B------:R-:W-:Y:S02]  /*1370*/  HFMA2 R5, -RZ, RZ, 0, 0 ;  /* 0x00000000ff057431 */ /* 0x000fe400000001ff */
[----:B------:R-:W-:-:S04]  /*1380*/  IMAD.MOV.U32 R4, RZ, RZ, R9 ;  /* 0x000000ffff047224 */ /* 0x000fc800078e0009 */
[----:B------:R-:W-:Y:S05]  /*1390*/  RET.REL.NODEC R4 `(_Z9LayerNormPKfPfii) ;  /* 0xffffffec04187950 */ /* 0x000fea0003c3ffff */
        .weak           $__internal_1_$__cuda_sm3x_div_rn_noftz_f32_slowpath
        .type           $__internal_1_$__cuda_sm3x_div_rn_noftz_f32_slowpath,@function
        .size           $__internal_1_$__cuda_sm3x_div_rn_noftz_f32_slowpath,(.L_x_48 - $__internal_1_$__cuda_sm3x_div_rn_noftz_f32_slowpath)
$__internal_1_$__cuda_sm3x_div_rn_noftz_f32_slowpath:
[--C-:B------:R-:W-:Y:S01]  /*13a0*/  SHF.R.U32.HI R11, RZ, 0x17, R3.reuse ;  /* 0x00000017ff0b7819 */ /* 0x100fe20000011603 */
[----:B------:R-:W-:Y:S01]  /*13b0*/  BSSY.RECONVERGENT B1, `(.L_x_35) ;  /* 0x0000063000017945 */ /* 0x000fe20003800200 */
[----:B------:R-:W-:Y:S01]  /*13c0*/  SHF.R.U32.HI R10, RZ, 0x17, R0 ;  /* 0x00000017ff0a7819 */ /* 0x000fe20000011600 */
[----:B------:R-:W-:Y:S01]  /*13d0*/  IMAD.MOV.U32 R13, RZ, RZ, R3 ;  /* 0x000000ffff0d7224 */ /* 0x000fe200078e0003 */
[----:B------:R-:W-:Y:S02]  /*13e0*/  LOP3.LUT R11, R11, 0xff, RZ, 0xc0, !PT ;  /* 0x000000ff0b0b7812 */ /* 0x000fe400078ec0ff */
[----:B------:R-:W-:-:S03]  /*13f0*/  LOP3.LUT R16, R10, 0xff, RZ, 0xc0, !PT ;  /* 0x000000ff0a107812 */ /* 0x000fc600078ec0ff */
[----:B------:R-:W-:Y:S01]  /*1400*/  VIADD R14, R11, 0xffffffff ;  /* 0xffffffff0b0e7836 */ /* 0x000fe20000000000 */
[----:B------:R-:W-:-:S04]  /*1410*/  IADD3 R12, PT, PT, R16, -0x1, RZ ;  /* 0xffffffff100c7810 */ /* 0x000fc80007ffe0ff */
[----:B------:R-:W-:-:S04]  /*1420*/  ISETP.GT.U32.AND P0, PT, R14, 0xfd, PT ;  /* 0x000000fd0e00780c */ /* 0x000fc80003f04070 */
[----:B------:R-:W-:-:S13]  /*1430*/  ISETP.GT.U32.OR P0, PT, R12, 0xfd, P0 ;  /* 0x000000fd0c00780c */ /* 0x000fda0000704470 */
[----:B------:R-:W-:Y:S01]  /*1440*/  @!P0 MOV R10, RZ ;  /* 0x000000ff000a8202 */ /* 0x000fe20000000f00 */
[----:B------:R-:W-:Y:S06]  /*1450*/  @!P0 BRA `(.L_x_36) ;  /* 0x00000000005c8947 */ /* 0x000fec0003800000 */
[----:B------:R-:W-:Y:S02]  /*1460*/  FSETP.GTU.FTZ.AND P0, PT, |R0|, +INF , PT ;  /* 0x7f8000000000780b */ /* 0x000fe40003f1c200 */
[----:B------:R-:W-:-:S04]  /*1470*/  FSETP.GTU.FTZ.AND P1, PT, |R3|, +INF , PT ;  /* 0x7f8000000300780b */ /* 0x000fc80003f3c200 */
[----:B------:R-:W-:-:S13]  /*1480*/  PLOP3.LUT P0, PT, P0, P1, PT, 0xf8, 0x8f ;  /* 0x00000000008f781c */ /* 0x000fda0000703f70 */
[----:B------:R-:W-:Y:S05]  /*1490*/  @P0 BRA `(.L_x_37) ;  /* 0x00000004004c0947 */ /* 0x000fea0003800000 */
[----:B------:R-:W-:-:S13]  /*14a0*/  LOP3.LUT P0, RZ, R13, 0x7fffffff, R0, 0xc8, !PT ;  /* 0x7fffffff0dff7812 */ /* 0x000fda000780c800 */
[----:B------:R-:W-:Y:S05]  /*14b0*/  @!P0 BRA `(.L_x_38) ;  /* 0x00000004003c8947 */ /* 0x000fea0003800000 */
[C---:B------:R-:W-:Y:S02]  /*14c0*/  FSETP.NEU.FTZ.AND P3, PT, |R0|.reuse, +INF , PT ;  /* 0x7f8000000000780b */ /* 0x040fe40003f7d200 */
[----:B------:R-:W-:Y:S02]  /*14d0*/  FSETP.NEU.FTZ.AND P1, PT, |R3|, +INF , PT ;  /* 0x7f8000000300780b */ /* 0x000fe40003f3d200 */
[----:B------:R-:W-:-:S11]  /*14e0*/  FSETP.NEU.FTZ.AND P0, PT, |R0|, +INF , PT ;  /* 0x7f8000000000780b */ /* 0x000fd60003f1d200 */
[----:B------:R-:W-:Y:S05]  /*14f0*/  @!P1 BRA !P3, `(.L_x_38) ;  /* 0x00000004002c9947 */ /* 0x000fea0005800000 */
[----:B------:R-:W-:-:S04]  /*1500*/  LOP3.LUT P3, RZ, R0, 0x7fffffff, RZ, 0xc0, !PT ;  /* 0x7fffffff00ff7812 */ /* 0x000fc8000786c0ff */
[----:B------:R-:W-:-:S13]  /*1510*/  PLOP3.LUT P1, PT, P1, P3, PT, 0x2f, 0xf2 ;  /* 0x0000000000f2781c */ /* 0x000fda0000f26577 */
[----:B------:R-:W-:Y:S05]  /*1520*/  @P1 BRA `(.L_x_39) ;  /* 0x0000000400181947 */ /* 0x000fea0003800000 */
[----:B------:R-:W-:-:S04]  /*1530*/  LOP3.LUT P1, RZ, R13, 0x7fffffff, RZ, 0xc0, !PT ;  /* 0x7fffffff0dff7812 */ /* 0x000fc8000782c0ff */
[----:B------:R-:W-:-:S13]  /*1540*/  PLOP3.LUT P0, PT, P0, P1, PT, 0x2f, 0xf2 ;  /* 0x0000000000f2781c */ /* 0x000fda0000702577 */
[----:B------:R-:W-:Y:S05]  /*1550*/  @P0 BRA `(.L_x_40) ;  /* 0x0000000400000947 */ /* 0x000fea0003800000 */
[----:B------:R-:W-:Y:S02]  /*1560*/  ISETP.GE.AND P0, PT, R12, RZ, PT ;  /* 0x000000ff0c00720c */ /* 0x000fe40003f06270 */
[----:B------:R-:W-:-:S11]  /*1570*/  ISETP.GE.AND P1, PT, R14, RZ, PT ;  /* 0x000000ff0e00720c */ /* 0x000fd60003f26270 */
[----:B------:R-:W-:Y:S01]  /*1580*/  @P0 IMAD.MOV.U32 R10, RZ, RZ, RZ ;  /* 0x000000ffff0a0224 */ /* 0x000fe200078e00ff */
[----:B------:R-:W-:Y:S01]  /*1590*/  @!P0 MOV R10, 0xffffffc0 ;  /* 0xffffffc0000a8802 */ /* 0x000fe20000000f00 */
[----:B------:R-:W-:Y:S01]  /*15a0*/  @!P0 FFMA R0, R0, 1.84467440737095516160e+19, RZ ;  /* 0x5f80000000008823 */ /* 0x000fe200000000ff */
[----:B------:R-:W-:-:S03]  /*15b0*/  @!P1 FFMA R13, R3, 1.84467440737095516160e+19, RZ ;  /* 0x5f800000030d9823 */ /* 0x000fc600000000ff */
[----:B------:R-:W-:-:S07]  /*15c0*/  @!P1 VIADD R10, R10, 0x40 ;  /* 0x000000400a0a9836 */ /* 0x000fce0000000000 */
.L_x_36:
[----:B------:R-:W-:Y:S01]  /*15d0*/  LEA R12, R11, 0xc0800000, 0x17 ;  /* 0xc08000000b0c7811 */ /* 0x000fe200078eb8ff */
[----:B------:R-:W-:Y:S03]  /*15e0*/  BSSY.RECONVERGENT B2, `(.L_x_41) ;  /* 0x0000036000027945 */ /* 0x000fe60003800200 */
[----:B------:R-:W-:Y:S01]  /*15f0*/  IADD3 R14, PT, PT, -R12, R13, RZ ;  /* 0x0000000d0c0e7210 */ /* 0x000fe20007ffe1ff */
[----:B------:R-:W-:-:S03]  /*1600*/  VIADD R12, R16, 0xffffff81 ;  /* 0xffffff81100c7836 */ /* 0x000fc60000000000 */
[----:B------:R-:W0:Y:S01]  /*1610*/  MUFU.RCP R13, R14 ;  /* 0x0000000e000d7308 */ /* 0x000e220000001000 */
[----:B------:R-:W-:Y:S01]  /*1620*/  FADD.FTZ R15, -R14, -RZ ;  /* 0x800000ff0e0f7221 */ /* 0x000fe20000010100 */
[----:B------:R-:W-:-:S03]  /*1630*/  IMAD R0, R12, -0x800000, R0 ;  /* 0xff8000000c007824 */ /* 0x000fc600078e0200 */
[----:B0-----:R-:W-:-:S04]  /*1640*/  FFMA R16, R13, R15, 1 ;  /* 0x3f8000000d107423 */ /* 0x001fc8000000000f */
[----:B------:R-:W-:-:S04]  /*1650*/  FFMA R13, R13, R16, R13 ;  /* 0x000000100d0d7223 */ /* 0x000fc8000000000d */
[----:B------:R-:W-:-:S04]  /*1660*/  FFMA R16, R0, R13, RZ ;  /* 0x0000000d00107223 */ /* 0x000fc800000000ff */
[----:B------:R-:W-:-:S04]  /*1670*/  FFMA R17, R15, R16, R0 ;  /* 0x000000100f117223 */ /* 0x000fc80000000000 */
[----:B------:R-:W-:-:S04]  /*1680*/  FFMA R16, R13, R17, R16 ;  /* 0x000000110d107223 */ /* 0x000fc80000000010 */
[----:B------:R-:W-:Y:S01]  /*1690*/  FFMA R17, R15, R16, R0 ;  /* 0x000000100f117223 */ /* 0x000fe20000000000 */
[----:B------:R-:W-:-:S03]  /*16a0*/  IADD3 R15, PT, PT, R12, 0x7f, -R11 ;  /* 0x0000007f0c0f7810 */ /* 0x000fc60007ffe80b */
[----:B------:R-:W-:Y:S01]  /*16b0*/  FFMA R0, R13, R17, R16 ;  /* 0x000000110d007223 */ /* 0x000fe20000000010 */
[----:B------:R-:W-:-:S04]  /*16c0*/  IADD3 R15, PT, PT, R15, R10, RZ ;  /* 0x0000000a0f0f7210 */ /* 0x000fc80007ffe0ff */
[----:B------:R-:W-:-:S04]  /*16d0*/  SHF.R.U32.HI R11, RZ, 0x17, R0 ;  /* 0x00000017ff0b7819 */ /* 0x000fc80000011600 */
[----:B------:R-:W-:-:S05]  /*16e0*/  LOP3.LUT R11, R11, 0xff, RZ, 0xc0, !PT ;  /* 0x000000ff0b0b7812 */ /* 0x000fca00078ec0ff */
[----:B------:R-:W-:-:S05]  /*16f0*/  IMAD.IADD R14, R11, 0x1, R15 ;  /* 0x000000010b0e7824 */ /* 0x000fca00078e020f */
[----:B------:R-:W-:-:S04]  /*1700*/  IADD3 R10, PT, PT, R14, -0x1, RZ ;  /* 0xffffffff0e0a7810 */ /* 0x000fc80007ffe0ff */
[----:B------:R-:W-:-:S13]  /*1710*/  ISETP.GE.U32.AND P0, PT, R10, 0xfe, PT ;  /* 0x000000fe0a00780c */ /* 0x000fda0003f06070 */
[----:B------:R-:W-:Y:S05]  /*1720*/  @!P0 BRA `(.L_x_42) ;  /* 0x0000000000808947 */ /* 0x000fea0003800000 */
[----:B------:R-:W-:-:S13]  /*1730*/  ISETP.GT.AND P0, PT, R14, 0xfe, PT ;  /* 0x000000fe0e00780c */ /* 0x000fda0003f04270 */
[----:B------:R-:W-:Y:S05]  /*1740*/  @P0 BRA `(.L_x_43) ;  /* 0x00000000006c0947 */ /* 0x000fea0003800000 */
[----:B------:R-:W-:-:S13]  /*1750*/  ISETP.GE.AND P0, PT, R14, 0x1, PT ;  /* 0x000000010e00780c */ /* 0x000fda0003f06270 */
[----:B------:R-:W-:Y:S05]  /*1760*/  @P0 BRA `(.L_x_44) ;  /* 0x0000000000740947 */ /* 0x000fea0003800000 */
[----:B------:R-:W-:Y:S02]  /*1770*/  ISETP.GE.AND P0, PT, R14, -0x18, PT ;  /* 0xffffffe80e00780c */ /* 0x000fe40003f06270 */
[----:B------:R-:W-:-:S11]  /*1780*/  LOP3.LUT R0, R0, 0x80000000, RZ, 0xc0, !PT ;  /* 0x8000000000007812 */ /* 0x000fd600078ec0ff */
[----:B------:R-:W-:Y:S05]  /*1790*/  @!P0 BRA `(.L_x_44) ;  /* 0x0000000000688947 */ /* 0x000fea0003800000 */
[CCC-:B------:R-:W-:Y:S01]  /*17a0*/  FFMA.RZ R10, R13.reuse, R17.reuse, R16.reuse ;  /* 0x000000110d0a7223 */ /* 0x1c0fe2000000c010 */
[C---:B------:R-:W-:Y:S01]  /*17b0*/  VIADD R12, R14.reuse, 0x20 ;  /* 0x000000200e0c7836 */ /* 0x040fe20000000000 */
[C---:B------:R-:W-:Y:S02]  /*17c0*/  ISETP.NE.AND P3, PT, R14.reuse, RZ, PT ;  /* 0x000000ff0e00720c */ /* 0x040fe40003f65270 */
[----:B------:R-:W-:Y:S02]  /*17d0*/  ISETP.NE.AND P1, PT, R14, RZ, PT ;  /* 0x000000ff0e00720c */ /* 0x000fe40003f25270 */
[----:B------:R-:W-:Y:S01]  /*17e0*/  LOP3.LUT R11, R10, 0x7fffff, RZ, 0xc0, !PT ;  /* 0x007fffff0a0b7812 */ /* 0x000fe200078ec0ff */
[CCC-:B------:R-:W-:Y:S01]  /*17f0*/  FFMA.RP R10, R13.reuse, R17.reuse, R16.reuse ;  /* 0x000000110d0a7223 */ /* 0x1c0fe20000008010 */
[----:B------:R-:W-:Y:S01]  /*1800*/  FFMA.RM R13, R13, R17, R16 ;  /* 0x000000110d0d7223 */ /* 0x000fe20000004010 */
[----:B------:R-:W-:Y:S02]  /*1810*/  IADD3 R14, PT, PT, -R14, RZ, RZ ;  /* 0x000000ff0e0e7210 */ /* 0x000fe40007ffe1ff */
[----:B------:R-:W-:-:S02]  /*1820*/  LOP3.LUT R11, R11, 0x800000, RZ, 0xfc, !PT ;  /* 0x008000000b0b7812 */ /* 0x000fc400078efcff */
[----:B------:R-:W-:Y:S02]  /*1830*/  FSETP.NEU.FTZ.AND P0, PT, R10, R13, PT ;  /* 0x0000000d0a00720b */ /* 0x000fe40003f1d000 */
[----:B------:R-:W-:Y:S02]  /*1840*/  SHF.L.U32 R12, R11, R12, RZ ;  /* 0x0000000c0b0c7219 */ /* 0x000fe400000006ff */
[----:B------:R-:W-:Y:S02]  /*1850*/  SEL R10, R14, RZ, P3 ;  /* 0x000000ff0e0a7207 */ /* 0x000fe40001800000 */
[----:B------:R-:W-:Y:S02]  /*1860*/  ISETP.NE.AND P1, PT, R12, RZ, P1 ;  /* 0x000000ff0c00720c */ /* 0x000fe40000f25270 */
[----:B------:R-:W-:Y:S02]  /*1870*/  SHF.R.U32.HI R10, RZ, R10, R11 ;  /* 0x0000000aff0a7219 */ /* 0x000fe4000001160b */
[----:B------:R-:W-:-:S02]  /*1880*/  PLOP3.LUT P0, PT, P0, P1, PT, 0xf8, 0x8f ;  /* 0x00000000008f781c */ /* 0x000fc40000703f70 */
[----:B------:R-:W-:Y:S02]  /*1890*/  SHF.R.U32.HI R12, RZ, 0x1, R10 ;  /* 0x00000001ff0c7819 */ /* 0x000fe4000001160a */
[----:B------:R-:W-:-:S04]  /*18a0*/  SEL R11, RZ, 0x1, !P0 ;  /* 0x00000001ff0b7807 */ /* 0x000fc80004000000 */
[----:B------:R-:W-:-:S04]  /*18b0*/  LOP3.LUT R11, R11, 0x1, R12, 0xf8, !PT ;  /* 0x000000010b0b7812 */ /* 0x000fc800078ef80c */
[----:B------:R-:W-:-:S05]  /*18c0*/  LOP3.LUT R11, R11, R10, RZ, 0xc0, !PT ;  /* 0x0000000a0b0b7212 */ /* 0x000fca00078ec0ff */
[----:B------:R-:W-:-:S05]  /*18d0*/  IMAD.IADD R11, R12, 0x1, R11 ;  /* 0x000000010c0b7824 */ /* 0x000fca00078e020b */
[----:B------:R-:W-:Y:S01]  /*18e0*/  LOP3.LUT R0, R11, R0, RZ, 0xfc, !PT ;  /* 0x000000000b007212 */ /* 0x000fe200078efcff */
[----:B------:R-:W-:Y:S06]  /*18f0*/  BRA `(.L_x_44) ;  /* 0x0000000000107947 */ /* 0x000fec0003800000 */
.L_x_43:
[----:B------:R-:W-:-:S04]  /*1900*/  LOP3.LUT R0, R0, 0x80000000, RZ, 0xc0, !PT ;  /* 0x8000000000007812 */ /* 0x000fc800078ec0ff */
[----:B------:R-:W-:Y:S01]  /*1910*/  LOP3.LUT R0, R0, 0x7f800000, RZ, 0xfc, !PT ;  /* 0x7f80000000007812 */ /* 0x000fe200078efcff */
[----:B------:R-:W-:Y:S06]  /*1920*/  BRA `(.L_x_44) ;  /* 0x0000000000047947 */ /* 0x000fec0003800000 */
.L_x_42:
[----:B------:R-:W-:-:S07]  /*1930*/  LEA R0, R15, R0, 0x17 ;  /* 0x000000000f007211 */ /* 0x000fce00078eb8ff */
.L_x_44:
[----:B------:R-:W-:Y:S05]  /*1940*/  BSYNC.RECONVERGENT B2 ;  /* 0x0000000000027941 */ /* 0x000fea0003800200 */
.L_x_41:
[----:B------:R-:W-:Y:S05]  /*1950*/  BRA `(.L_x_45) ;  /* 0x0000000000207947 */ /* 0x000fea0003800000 */
.L_x_40:
[----:B------:R-:W-:-:S04]  /*1960*/  LOP3.LUT R0, R13, 0x80000000, R0, 0x48, !PT ;  /* 0x800000000d007812 */ /* 0x000fc800078e4800 */
[----:B------:R-:W-:Y:S01]  /*1970*/  LOP3.LUT R0, R0, 0x7f800000, RZ, 0xfc, !PT ;  /* 0x7f80000000007812 */ /* 0x000fe200078efcff */
[----:B------:R-:W-:Y:S06]  /*1980*/  BRA `(.L_x_45) ;  /* 0x0000000000147947 */ /* 0x000fec0003800000 */
.L_x_39:
[----:B------:R-:W-:Y:S01]  /*1990*/  LOP3.LUT R0, R13, 0x80000000, R0, 0x48, !PT ;  /* 0x800000000d007812 */ /* 0x000fe200078e4800 */
[----:B------:R-:W-:Y:S06]  /*19a0*/  BRA `(.L_x_45) ;  /* 0x00000000000c7947 */ /* 0x000fec0003800000 */
.L_x_38:
[----:B------:R-:W0:Y:S01]  /*19b0*/  MUFU.RSQ R0, -QNAN ;  /* 0xffc0000000007908 */ /* 0x000e220000001400 */
[----:B------:R-:W-:Y:S05]  /*19c0*/  BRA `(.L_x_45) ;  /* 0x0000000000047947 */ /* 0x000fea0003800000 */
.L_x_37:
[----:B------:R-:W-:-:S07]  /*19d0*/  FADD.FTZ R0, R0, R3 ;  /* 0x0000000300007221 */ /* 0x000fce0000010000 */
.L_x_45:
[----:B------:R-:W-:Y:S05]  /*19e0*/  BSYNC.RECONVERGENT B1 ;  /* 0x0000000000017941 */ /* 0x000fea0003800200 */
.L_x_35:
[----:B------:R-:W-:Y:S02]  /*19f0*/  HFMA2 R11, -RZ, RZ, 0, 0 ;  /* 0x00000000ff0b7431 */ /* 0x000fe400000001ff */
[----:B------:R-:W-:-:S04]  /*1a00*/  IMAD.MOV.U32 R10, RZ, RZ, R8 ;  /* 0x000000ffff0a7224 */ /* 0x000fc800078e0008 */
[----:B0-----:R-:W-:Y:S05]  /*1a10*/  RET.REL.NODEC R10 `(_Z9LayerNormPKfPfii) ;  /* 0xffffffe40a787950 */ /* 0x001fea0003c3ffff */
.L_x_46:
[----:B------:R-:W-:-:S00]  /*1a20*/  BRA `(.L_x_46) ;  /* 0xfffffffc00fc7947 */ /* 0x000fc0000383ffff */
[----:B------:R-:W-:-:S00]  /*1a30*/  NOP ;  /* 0x0000000000007918 */ /* 0x000fc00000000000 */
        /* <DEDUP_REMOVED lines=12> */
.L_x_48:


//--------------------- .nv.shared._Z9LayerNormPKfPfii --------------------------
	.section	.nv.shared._Z9LayerNormPKfPfii,"aw",@nobits
	.sectionflags	@""
	.align	16
.nv.shared._Z9LayerNormPKfPfii:
	.zero		1152


//--------------------- .nv.shared.reserved.0     --------------------------
	.section	.nv.shared.reserved.0,"aw",@nobits
	.weak		__nv_reservedSMEM_offset_0_alias
	.size		__nv_reservedSMEM_offset_0_alias, 0, 64
	.other		__nv_reservedSMEM_offset_0_alias,@"STO_CUDA_RESERVED_SHARED STV_DEFAULT"
__nv_reservedSMEM_offset_0_alias:
	.zero		0
	.zero		64


//--------------------- .nv.constant0._Z9LayerNormPKfPfii --------------------------
	.section	.nv.constant0._Z9LayerNormPKfPfii,"a",@progbits
	.sectionflags	@""
	.align	4
.nv.constant0._Z9LayerNormPKfPfii:
	.zero		920


//--------------------- SYMBOLS --------------------------

	.type		.nv.reservedSmem.offset0,@object
	.size		.nv.reservedSmem.offset0,0x4
	.type		.nv.reservedSmem.cap,@object
	.size		.nv.reservedSmem.cap,0x4
